	.headerflags	@"EF_CUDA_TEXMODE_UNIFIED EF_CUDA_64BIT_ADDRESS EF_CUDA_ACCELERATORS EF_CUDA_SM90 EF_CUDA_VIRTUAL_SM(EF_CUDA_SM90)"
	.elftype	@"ET_EXEC"


//--------------------- .nv.info                  --------------------------
	.section	.nv.info,"",@"SHT_CUDA_INFO"
	.align	4


	//----- nvinfo : EIATTR_REGCOUNT
	.align		4
        /*0000*/ 	.byte	0x04, 0x2f
        /*0002*/ 	.short	(.L_1 - .L_0)
	.align		4
.L_0:
        /*0004*/ 	.word	index@(triton_poi_fused_add_8)
        /*0008*/ 	.word	0x0000003a


	//----- nvinfo : EIATTR_MIN_STACK_SIZE
	.align		4
.L_1:
        /*000c*/ 	.byte	0x04, 0x12
        /*000e*/ 	.short	(.L_3 - .L_2)
	.align		4
.L_2:
        /*0010*/ 	.word	index@(triton_poi_fused_add_8)
        /*0014*/ 	.word	0x00000000


	//----- nvinfo : EIATTR_FRAME_SIZE
	.align		4
.L_3:
        /*0018*/ 	.byte	0x04, 0x11
        /*001a*/ 	.short	(.L_5 - .L_4)
	.align		4
.L_4:
        /*001c*/ 	.word	index@(triton_poi_fused_add_8)
        /*0020*/ 	.word	0x00000000


	//----- nvinfo : EIATTR_MIN_STACK_SIZE
	.align		4
.L_5:
        /*0024*/ 	.byte	0x04, 0x12
        /*0026*/ 	.short	(.L_7 - .L_6)
	.align		4
.L_6:
        /*0028*/ 	.word	index@(triton_poi_fused_add_8)
        /*002c*/ 	.word	0x00000000
.L_7:


//--------------------- .nv.info.triton_poi_fused_add_8 --------------------------
	.section	.nv.info.triton_poi_fused_add_8,"",@"SHT_CUDA_INFO"
	.sectionflags	@""
	.align	4


	//----- nvinfo : EIATTR_CUDA_API_VERSION
	.align		4
        /*0000*/ 	.byte	0x04, 0x37
        /*0002*/ 	.short	(.L_9 - .L_8)
.L_8:
        /*0004*/ 	.word	0x0000007c


	//----- nvinfo : EIATTR_KPARAM_INFO
	.align		4
.L_9:
        /*0008*/ 	.byte	0x04, 0x17
        /*000a*/ 	.short	(.L_11 - .L_10)
.L_10:
        /*000c*/ 	.word	0x00000000
        /*0010*/ 	.short	0x0007
        /*0012*/ 	.short	0x0034
        /*0014*/ 	.byte	0x00, 0xf0, 0x11, 0x00


	//----- nvinfo : EIATTR_KPARAM_INFO
	.align		4
.L_11:
        /*0018*/ 	.byte	0x04, 0x17
        /*001a*/ 	.short	(.L_13 - .L_12)
.L_12:
        /*001c*/ 	.word	0x00000000
        /*0020*/ 	.short	0x0006
        /*0022*/ 	.short	0x0030
        /*0024*/ 	.byte	0x00, 0xf0, 0x11, 0x00


	//----- nvinfo : EIATTR_KPARAM_INFO
	.align		4
.L_13:
        /*0028*/ 	.byte	0x04, 0x17
        /*002a*/ 	.short	(.L_15 - .L_14)
.L_14:
        /*002c*/ 	.word	0x00000000
        /*0030*/ 	.short	0x0005
        /*0032*/ 	.short	0x0028
        /*0034*/ 	.byte	0x00, 0xf4, 0x21, 0x00


	//----- nvinfo : EIATTR_KPARAM_INFO
	.align		4
.L_15:
        /*0038*/ 	.byte	0x04, 0x17
        /*003a*/ 	.short	(.L_17 - .L_16)
.L_16:
        /*003c*/ 	.word	0x00000000
        /*0040*/ 	.short	0x0004
        /*0042*/ 	.short	0x0020
        /*0044*/ 	.byte	0x00, 0xf4, 0x21, 0x00


	//----- nvinfo : EIATTR_KPARAM_INFO
	.align		4
.L_17:
        /*0048*/ 	.byte	0x04, 0x17
        /*004a*/ 	.short	(.L_19 - .L_18)
.L_18:
        /*004c*/ 	.word	0x00000000
        /*0050*/ 	.short	0x0003
        /*0052*/ 	.short	0x0018
        /*0054*/ 	.byte	0x00, 0xf4, 0x21, 0x00


	//----- nvinfo : EIATTR_KPARAM_INFO
	.align		4
.L_19:
        /*0058*/ 	.byte	0x04, 0x17
        /*005a*/ 	.short	(.L_21 - .L_20)
.L_20:
        /*005c*/ 	.word	0x00000000
        /*0060*/ 	.short	0x0002
        /*0062*/ 	.short	0x0010
        /*0064*/ 	.byte	0x00, 0xf4, 0x21, 0x00


	//----- nvinfo : EIATTR_KPARAM_INFO
	.align		4
.L_21:
        /*0068*/ 	.byte	0x04, 0x17
        /*006a*/ 	.short	(.L_23 - .L_22)
.L_22:
        /*006c*/ 	.word	0x00000000
        /*0070*/ 	.short	0x0001
        /*0072*/ 	.short	0x0008
        /*0074*/ 	.byte	0x00, 0xf4, 0x21, 0x00


	//----- nvinfo : EIATTR_KPARAM_INFO
	.align		4
.L_23:
        /*0078*/ 	.byte	0x04, 0x17
        /*007a*/ 	.short	(.L_25 - .L_24)
.L_24:
        /*007c*/ 	.word	0x00000000
        /*0080*/ 	.short	0x0000
        /*0082*/ 	.short	0x0000
        /*0084*/ 	.byte	0x00, 0xf4, 0x21, 0x00


	//----- nvinfo : EIATTR_SPARSE_MMA_MASK
	.align		4
.L_25:
        /*0088*/ 	.byte	0x03, 0x50
        /*008a*/ 	.short	0x0000


	//----- nvinfo : EIATTR_MAXREG_COUNT
	.align		4
        /*008c*/ 	.byte	0x03, 0x1b
        /*008e*/ 	.short	0x00ff


	//----- nvinfo : EIATTR_EXIT_INSTR_OFFSETS
	.align		4
        /*0090*/ 	.byte	0x04, 0x1c
        /*0092*/ 	.short	(.L_27 - .L_26)


	//   ....[0]....
.L_26:
        /*0094*/ 	.word	0x00002100


	//   ....[1]....
        /*0098*/ 	.word	0x00002160


	//----- nvinfo : EIATTR_REQNTID
	.align		4
.L_27:
        /*009c*/ 	.byte	0x04, 0x10
        /*009e*/ 	.short	(.L_29 - .L_28)
.L_28:
        /*00a0*/ 	.word	0x00000100
        /*00a4*/ 	.word	0x00000001
        /*00a8*/ 	.word	0x00000001


	//----- nvinfo : EIATTR_CBANK_PARAM_SIZE
	.align		4
.L_29:
        /*00ac*/ 	.byte	0x03, 0x19
        /*00ae*/ 	.short	0x0038


	//----- nvinfo : EIATTR_PARAM_CBANK
	.align		4
        /*00b0*/ 	.byte	0x04, 0x0a
        /*00b2*/ 	.short	(.L_31 - .L_30)
	.align		4
.L_30:
        /*00b4*/ 	.word	index@(.nv.constant0.triton_poi_fused_add_8)
        /*00b8*/ 	.short	0x0210
        /*00ba*/ 	.short	0x0038


	//----- nvinfo : EIATTR_SW_WAR
	.align		4
.L_31:
        /*00bc*/ 	.byte	0x04, 0x36
        /*00be*/ 	.short	(.L_33 - .L_32)
.L_32:
        /*00c0*/ 	.word	0x00000008
.L_33:


//--------------------- .nv.callgraph             --------------------------
	.section	.nv.callgraph,"",@"SHT_CUDA_CALLGRAPH"
	.align	4
	.sectionentsize	8
	.align		4
        /*0000*/ 	.word	0x00000000
	.align		4
        /*0004*/ 	.word	0xffffffff
	.align		4
        /*0008*/ 	.word	0x00000000
	.align		4
        /*000c*/ 	.word	0xfffffffe
	.align		4
        /*0010*/ 	.word	0x00000000
	.align		4
        /*0014*/ 	.word	0xfffffffd
	.align		4
        /*0018*/ 	.word	0x00000000
	.align		4
        /*001c*/ 	.word	0xfffffffc


//--------------------- .text.triton_poi_fused_add_8 --------------------------
	.section	.text.triton_poi_fused_add_8,"ax",@progbits
	.sectionflags	@"SHF_BARRIERS=1"
	.align	128
        .global         triton_poi_fused_add_8
        .type           triton_poi_fused_add_8,@function
        .size           triton_poi_fused_add_8,(.L_x_1 - triton_poi_fused_add_8)
        .other          triton_poi_fused_add_8,@"STO_CUDA_ENTRY STV_DEFAULT"
triton_poi_fused_add_8:
.text.triton_poi_fused_add_8:
[----:B------:R-:W0:Y:S01]  /*0000*/  LDC R1, c[0x0][0x28] ;  /* 0x00000a00ff017b82 */ /* 0x000e220000000800 */
[----:B------:R-:W1:Y:S07]  /*0010*/  S2R R3, SR_TID.X ;  /* 0x0000000000037919 */ /* 0x000e6e0000002100 */
[----:B------:R-:W2:Y:S01]  /*0020*/  LDC.64 R46, c[0x0][0x228] ;  /* 0x00008a00ff2e7b82 */ /* 0x000ea20000000a00 */
[----:B------:R-:W-:Y:S01]  /*0030*/  ULDC.64 UR6, c[0x0][0x208] ;  /* 0x0000820000067ab9 */ /* 0x000fe20000000a00 */
[----:B------:R-:W3:Y:S01]  /*0040*/  S2R R39, SR_CTAID.Y ;  /* 0x0000000000277919 */ /* 0x000ee20000002600 */
[----:B------:R-:W4:Y:S05]  /*0050*/  S2R R4, SR_CTAID.X ;  /* 0x0000000000047919 */ /* 0x000f2a0000002500 */
[----:B------:R-:W5:Y:S01]  /*0060*/  LDC.64 R50, c[0x0][0x220] ;  /* 0x00008800ff327b82 */ /* 0x000f620000000a00 */
[--C-:B-1----:R-:W-:Y:S01]  /*0070*/  SHF.R.U32.HI R0, RZ, 0x6, R3.reuse ;  /* 0x00000006ff007819 */ /* 0x102fe20000011603 */
[----:B------:R-:W-:Y:S01]  /*0080*/  IMAD.SHL.U32 R2, R3, 0x4, RZ ;  /* 0x0000000403027824 */ /* 0x000fe200078e00ff */
[----:B------:R-:W-:Y:S01]  /*0090*/  SHF.R.U32.HI R23, RZ, 0x2, R3 ;  /* 0x00000002ff177819 */ /* 0x000fe20000011603 */
[----:B---3--:R-:W-:Y:S01]  /*00a0*/  IMAD.SHL.U32 R39, R39, 0x10, RZ ;  /* 0x0000001027277824 */ /* 0x008fe200078e00ff */
[----:B------:R-:W-:-:S02]  /*00b0*/  SGXT.U32 R0, R0, 0x2 ;  /* 0x000000020000781a */ /* 0x000fc40000000000 */
[----:B------:R-:W-:Y:S02]  /*00c0*/  SGXT.U32 R23, R23, 0x6 ;  /* 0x000000061717781a */ /* 0x000fe40000000000 */
[----:B------:R-:W-:Y:S02]  /*00d0*/  LOP3.LUT R43, R39, 0x4, R0, 0xfe, !PT ;  /* 0x00000004272b7812 */ /* 0x000fe400078efe00 */
[----:B------:R-:W-:Y:S02]  /*00e0*/  LOP3.LUT R27, R39, 0xc, R2, 0xf8, !PT ;  /* 0x0000000c271b7812 */ /* 0x000fe400078ef802 */
[----:B------:R-:W-:Y:S02]  /*00f0*/  LOP3.LUT R41, R39, R0, RZ, 0xfc, !PT ;  /* 0x0000000027297212 */ /* 0x000fe400078efcff */
[----:B------:R-:W-:Y:S01]  /*0100*/  LOP3.LUT R19, R39, 0x8, R0, 0xfe, !PT ;  /* 0x0000000827137812 */ /* 0x000fe200078efe00 */
[----:B------:R-:W-:Y:S01]  /*0110*/  IMAD.HI R22, R27, 0x2aaaaaab, RZ ;  /* 0x2aaaaaab1b167827 */ /* 0x000fe200078e02ff */
[----:B------:R-:W-:-:S02]  /*0120*/  LOP3.LUT R39, R39, 0xc, R0, 0xfe, !PT ;  /* 0x0000000c27277812 */ /* 0x000fc400078efe00 */
[----:B------:R-:W-:Y:S01]  /*0130*/  LOP3.LUT R10, R2, 0xfc, RZ, 0xc0, !PT ;  /* 0x000000fc020a7812 */ /* 0x000fe200078ec0ff */
[----:B------:R-:W-:Y:S01]  /*0140*/  IMAD.HI R0, R43, 0x2aaaaaab, RZ ;  /* 0x2aaaaaab2b007827 */ /* 0x000fe200078e02ff */
[--C-:B----4-:R-:W-:Y:S02]  /*0150*/  PRMT R23, R23, 0x6540, R4.reuse ;  /* 0x0000654017177816 */ /* 0x110fe40000000004 */
[----:B------:R-:W-:Y:S01]  /*0160*/  SHF.R.S32.HI R37, RZ, 0x17, R4 ;  /* 0x00000017ff257819 */ /* 0x000fe20000011404 */
[----:B------:R-:W-:Y:S01]  /*0170*/  IMAD.HI R2, R19, 0x2aaaaaab, RZ ;  /* 0x2aaaaaab13027827 */ /* 0x000fe200078e02ff */
[----:B------:R-:W-:Y:S02]  /*0180*/  SHF.R.U32.HI R3, RZ, 0x1f, R0 ;  /* 0x0000001fff037819 */ /* 0x000fe40000011600 */
[----:B------:R-:W-:Y:S01]  /*0190*/  SHF.R.U32.HI R5, RZ, 0x1f, R22 ;  /* 0x0000001fff057819 */ /* 0x000fe20000011616 */
[----:B------:R-:W-:Y:S01]  /*01a0*/  IMAD.HI R8, R39, 0x2aaaaaab, RZ ;  /* 0x2aaaaaab27087827 */ /* 0x000fe200078e02ff */
[----:B------:R-:W-:-:S02]  /*01b0*/  SGXT R37, R37, 0x1 ;  /* 0x000000012525781a */ /* 0x000fc40000000200 */
[----:B------:R-:W-:Y:S01]  /*01c0*/  LOP3.LUT R20, R23, 0x80, RZ, 0xfc, !PT ;  /* 0x0000008017147812 */ /* 0x000fe200078efcff */
[----:B------:R-:W-:Y:S01]  /*01d0*/  IMAD.HI R11, R41, 0x2aaaaaab, RZ ;  /* 0x2aaaaaab290b7827 */ /* 0x000fe200078e02ff */
[----:B------:R-:W-:Y:S02]  /*01e0*/  LEA.HI R0, R0, R3, RZ, 0x1c ;  /* 0x0000000300007211 */ /* 0x000fe400078fe0ff */
[----:B------:R-:W-:Y:S02]  /*01f0*/  SHF.R.U32.HI R3, RZ, 0x1f, R2 ;  /* 0x0000001fff037819 */ /* 0x000fe40000011602 */
[----:B------:R-:W-:Y:S02]  /*0200*/  LEA.HI.SX32 R22, R22, R5, 0x1c ;  /* 0x0000000516167211 */ /* 0x000fe400078fe2ff */
[----:B------:R-:W-:Y:S02]  /*0210*/  PRMT R10, R10, 0x6540, R4 ;  /* 0x000065400a0a7816 */ /* 0x000fe40000000004 */
[----:B------:R-:W-:Y:S01]  /*0220*/  LEA.HI R5, R37, R20, RZ, 0x4 ;  /* 0x0000001425057211 */ /* 0x000fe200078f20ff */
[----:B------:R-:W-:Y:S01]  /*0230*/  IMAD R28, R22, -0x60, R27 ;  /* 0xffffffa0161c7824 */ /* 0x000fe200078e021b */
[----:B------:R-:W-:-:S02]  /*0240*/  LEA.HI R2, R2, R3, RZ, 0x1c ;  /* 0x0000000302027211 */ /* 0x000fc400078fe0ff */
[----:B------:R-:W-:Y:S01]  /*0250*/  LOP3.LUT R18, R23, 0x40, RZ, 0xfc, !PT ;  /* 0x0000004017127812 */ /* 0x000fe200078efcff */
[----:B------:R-:W-:Y:S01]  /*0260*/  IMAD R22, R22, 0x6000, R28 ;  /* 0x0000600016167824 */ /* 0x000fe200078e021c */
[----:B------:R-:W-:Y:S01]  /*0270*/  SHF.R.U32.HI R3, RZ, 0x1f, R8 ;  /* 0x0000001fff037819 */ /* 0x000fe20000011608 */
[----:B------:R-:W-:Y:S01]  /*0280*/  IMAD R31, R2, -0x60, R19 ;  /* 0xffffffa0021f7824 */ /* 0x000fe200078e0213 */
[----:B------:R-:W-:Y:S02]  /*0290*/  LOP3.LUT R16, R10, 0x1, RZ, 0xfc, !PT ;  /* 0x000000010a107812 */ /* 0x000fe400078efcff */
[----:B------:R-:W-:Y:S02]  /*02a0*/  SHF.R.S32.HI R5, RZ, 0x4, R5 ;  /* 0x00000004ff057819 */ /* 0x000fe40000011405 */
[----:B------:R-:W-:Y:S02]  /*02b0*/  LEA.HI R4, R37, R18, RZ, 0x4 ;  /* 0x0000001225047211 */ /* 0x000fe400078f20ff */
[----:B------:R-:W-:-:S02]  /*02c0*/  LEA.HI R8, R8, R3, RZ, 0x1c ;  /* 0x0000000308087211 */ /* 0x000fc400078fe0ff */
[----:B------:R-:W-:Y:S02]  /*02d0*/  LEA.HI R3, R37, R16, RZ, 0x4 ;  /* 0x0000001025037211 */ /* 0x000fe400078f20ff */
[----:B------:R-:W-:Y:S02]  /*02e0*/  LEA.HI R9, R5, R5, RZ, 0x3 ;  /* 0x0000000505097211 */ /* 0x000fe400078f18ff */
[----:B------:R-:W-:Y:S02]  /*02f0*/  SHF.R.S32.HI R4, RZ, 0x4, R4 ;  /* 0x00000004ff047819 */ /* 0x000fe40000011404 */
[----:B------:R-:W-:Y:S02]  /*0300*/  LOP3.LUT R3, R3, 0xfff0, RZ, 0xc0, !PT ;  /* 0x0000fff003037812 */ /* 0x000fe400078ec0ff */
[----:B------:R-:W-:Y:S02]  /*0310*/  LOP3.LUT R24, R9, 0xfffffff8, RZ, 0xc0, !PT ;  /* 0xfffffff809187812 */ /* 0x000fe400078ec0ff */
[----:B------:R-:W-:Y:S01]  /*0320*/  SHF.R.S32.HI R9, RZ, 0x1f, R10 ;  /* 0x0000001fff097819 */ /* 0x000fe2000001140a */
[----:B------:R-:W-:Y:S01]  /*0330*/  IMAD.IADD R16, R16, 0x1, -R3 ;  /* 0x0000000110107824 */ /* 0x000fe200078e0a03 */
[----:B------:R-:W-:Y:S01]  /*0340*/  LOP3.LUT R14, R23, 0xc0, RZ, 0xfc, !PT ;  /* 0x000000c0170e7812 */ /* 0x000fe200078efcff */
[----:B------:R-:W-:Y:S01]  /*0350*/  IMAD.IADD R5, R5, 0x1, -R24 ;  /* 0x0000000105057824 */ /* 0x000fe200078e0a18 */
[----:B------:R-:W-:-:S02]  /*0360*/  LEA.HI R6, R4, R4, RZ, 0x3 ;  /* 0x0000000404067211 */ /* 0x000fc400078f18ff */
[----:B------:R-:W-:Y:S02]  /*0370*/  SHF.R.U32.HI R12, RZ, 0x1f, R11 ;  /* 0x0000001fff0c7819 */ /* 0x000fe4000001160b */
[----:B------:R-:W-:Y:S02]  /*0380*/  LEA.HI R9, R9, R10, RZ, 0x4 ;  /* 0x0000000a09097211 */ /* 0x000fe400078f20ff */
[----:B------:R-:W-:Y:S02]  /*0390*/  LEA.HI R3, R37, R14, RZ, 0x4 ;  /* 0x0000000e25037211 */ /* 0x000fe400078f20ff */
[----:B------:R-:W-:Y:S02]  /*03a0*/  LOP3.LUT R7, R6, 0xfffffff8, RZ, 0xc0, !PT ;  /* 0xfffffff806077812 */ /* 0x000fe400078ec0ff */
[----:B------:R-:W-:Y:S02]  /*03b0*/  SHF.R.S32.HI R24, RZ, 0x1f, R23 ;  /* 0x0000001fff187819 */ /* 0x000fe40000011417 */
[----:B------:R-:W-:Y:S01]  /*03c0*/  LEA.HI R6, R11, R12, RZ, 0x1c ;  /* 0x0000000c0b067211 */ /* 0x000fe200078fe0ff */
[----:B------:R-:W-:Y:S01]  /*03d0*/  IMAD.IADD R4, R4, 0x1, -R7 ;  /* 0x0000000104047824 */ /* 0x000fe200078e0a07 */
[----:B------:R-:W-:-:S02]  /*03e0*/  SHF.R.S32.HI R12, RZ, 0x1f, R23 ;  /* 0x0000001fff0c7819 */ /* 0x000fc40000011417 */
[----:B------:R-:W-:Y:S02]  /*03f0*/  SHF.R.S32.HI R30, RZ, 0x4, R9 ;  /* 0x00000004ff1e7819 */ /* 0x000fe40000011409 */
[----:B------:R-:W-:Y:S02]  /*0400*/  SHF.R.S32.HI R21, RZ, 0x4, R3 ;  /* 0x00000004ff157819 */ /* 0x000fe40000011403 */
[-C--:B------:R-:W-:Y:S02]  /*0410*/  LEA.HI R24, R24, R23.reuse, RZ, 0x4 ;  /* 0x0000001718187211 */ /* 0x080fe400078f20ff */
[----:B------:R-:W-:Y:S02]  /*0420*/  LEA.HI R12, R12, R23, RZ, 0x4 ;  /* 0x000000170c0c7211 */ /* 0x000fe400078f20ff */
[----:B------:R-:W-:Y:S02]  /*0430*/  LEA.HI R11, R30, R30, RZ, 0x3 ;  /* 0x0000001e1e0b7211 */ /* 0x000fe400078f18ff */
[----:B------:R-:W-:-:S02]  /*0440*/  LEA.HI R7, R21, R21, RZ, 0x3 ;  /* 0x0000001515077211 */ /* 0x000fc400078f18ff */
[----:B------:R-:W-:Y:S02]  /*0450*/  LOP3.LUT R26, R24, 0xfff0, RZ, 0xc0, !PT ;  /* 0x0000fff0181a7812 */ /* 0x000fe400078ec0ff */
[----:B------:R-:W-:Y:S02]  /*0460*/  SHF.R.S32.HI R12, RZ, 0x4, R12 ;  /* 0x00000004ff0c7819 */ /* 0x000fe4000001140c */
[----:B------:R-:W-:Y:S02]  /*0470*/  LOP3.LUT R11, R11, 0x1ffffff8, RZ, 0xc0, !PT ;  /* 0x1ffffff80b0b7812 */ /* 0x000fe400078ec0ff */
[----:B------:R-:W-:Y:S02]  /*0480*/  LOP3.LUT R24, R7, 0xfffffff8, RZ, 0xc0, !PT ;  /* 0xfffffff807187812 */ /* 0x000fe400078ec0ff */
[----:B------:R-:W-:Y:S01]  /*0490*/  IADD3 R7, R23, -R26, RZ ;  /* 0x8000001a17077210 */ /* 0x000fe20007ffe0ff */
[----:B------:R-:W-:Y:S01]  /*04a0*/  IMAD.IADD R30, R30, 0x1, -R11 ;  /* 0x000000011e1e7824 */ /* 0x000fe200078e0a0b */
[----:B------:R-:W-:Y:S01]  /*04b0*/  LEA.HI R3, R12, R12, RZ, 0x3 ;  /* 0x0000000c0c037211 */ /* 0x000fe200078f18ff */
[----:B------:R-:W-:Y:S01]  /*04c0*/  IMAD.IADD R21, R21, 0x1, -R24 ;  /* 0x0000000115157824 */ /* 0x000fe200078e0a18 */
[----:B------:R-:W-:-:S02]  /*04d0*/  PRMT R11, R7, 0x8880, RZ ;  /* 0x00008880070b7816 */ /* 0x000fc400000000ff */
[----:B------:R-:W-:Y:S02]  /*04e0*/  LOP3.LUT R3, R3, 0xfffff8, RZ, 0xc0, !PT ;  /* 0x00fffff803037812 */ /* 0x000fe400078ec0ff */
[----:B------:R-:W-:Y:S02]  /*04f0*/  PRMT R11, R11, 0x7710, RZ ;  /* 0x000077100b0b7816 */ /* 0x000fe400000000ff */
[C---:B------:R-:W-:Y:S01]  /*0500*/  LEA.HI R24, R37.reuse, R14, RZ, 0x7 ;  /* 0x0000000e25187211 */ /* 0x040fe200078f38ff */
[----:B------:R-:W-:Y:S01]  /*0510*/  IMAD.IADD R3, R12, 0x1, -R3 ;  /* 0x000000010c037824 */ /* 0x000fe200078e0a03 */
[C---:B------:R-:W-:Y:S02]  /*0520*/  LEA.HI R12, R37.reuse, R18, RZ, 0x7 ;  /* 0x00000012250c7211 */ /* 0x040fe400078f38ff */
[----:B------:R-:W-:Y:S02]  /*0530*/  SHF.R.U32.HI R11, RZ, 0xc, R11 ;  /* 0x0000000cff0b7819 */ /* 0x000fe4000001160b */
[----:B------:R-:W-:-:S02]  /*0540*/  LEA.HI R15, R37, R20, RZ, 0x7 ;  /* 0x00000014250f7211 */ /* 0x000fc400078f38ff */
[----:B------:R-:W-:Y:S02]  /*0550*/  SHF.R.S32.HI R25, RZ, 0x7, R24 ;  /* 0x00000007ff197819 */ /* 0x000fe40000011418 */
[----:B------:R-:W-:Y:S02]  /*0560*/  SHF.R.S32.HI R13, RZ, 0x7, R12 ;  /* 0x00000007ff0d7819 */ /* 0x000fe4000001140c */
[----:B------:R-:W-:Y:S02]  /*0570*/  LOP3.LUT R24, R11, 0x7, RZ, 0xc0, !PT ;  /* 0x000000070b187812 */ /* 0x000fe400078ec0ff */
[----:B------:R-:W-:Y:S01]  /*0580*/  SHF.R.S32.HI R17, RZ, 0x7, R15 ;  /* 0x00000007ff117819 */ /* 0x000fe2000001140f */
[----:B------:R-:W-:Y:S01]  /*0590*/  IMAD R13, R13, 0x3000, R22 ;  /* 0x000030000d0d7824 */ /* 0x000fe200078e0216 */
[----:B------:R-:W-:Y:S01]  /*05a0*/  LOP3.LUT R15, R9, 0xfff0, RZ, 0xc0, !PT ;  /* 0x0000fff0090f7812 */ /* 0x000fe200078ec0ff */
[----:B------:R-:W-:Y:S01]  /*05b0*/  IMAD.IADD R24, R7, 0x1, R24 ;  /* 0x0000000107187824 */ /* 0x000fe200078e0218 */
[----:B------:R-:W-:Y:S01]  /*05c0*/  PRMT R9, R16, 0x8880, RZ ;  /* 0x0000888010097816 */ /* 0x000fe200000000ff */
[----:B------:R-:W-:Y:S01]  /*05d0*/  IMAD R26, R17, 0x3000, R22 ;  /* 0x00003000111a7824 */ /* 0x000fe200078e0216 */
[----:B------:R-:W-:Y:S01]  /*05e0*/  IADD3 R15, R10, -R15, RZ ;  /* 0x8000000f0a0f7210 */ /* 0x000fe20007ffe0ff */
[----:B------:R-:W-:Y:S01]  /*05f0*/  IMAD R12, R4, 0x300, R13 ;  /* 0x00000300040c7824 */ /* 0x000fe200078e020d */
[----:B------:R-:W-:Y:S01]  /*0600*/  LOP3.LUT R4, R24, 0xf8, RZ, 0xc0, !PT ;  /* 0x000000f818047812 */ /* 0x000fe200078ec0ff */
[----:B------:R-:W-:Y:S01]  /*0610*/  IMAD R17, R5, 0x300, R26 ;  /* 0x0000030005117824 */ /* 0x000fe200078e021a */
[----:B------:R-:W-:Y:S01]  /*0620*/  PRMT R5, R15, 0x8880, RZ ;  /* 0x000088800f057816 */ /* 0x000fe200000000ff */
[----:B------:R-:W-:Y:S01]  /*0630*/  IMAD R26, R25, 0x3000, R22 ;  /* 0x00003000191a7824 */ /* 0x000fe200078e0216 */
[----:B------:R-:W-:Y:S01]  /*0640*/  ISETP.GE.AND P0, PT, R43, 0x180, PT ;  /* 0x000001802b00780c */ /* 0x000fe20003f06270 */
[----:B------:R-:W-:Y:S01]  /*0650*/  IMAD.MOV R11, RZ, RZ, -R4 ;  /* 0x000000ffff0b7224 */ /* 0x000fe200078e0a04 */
[----:B------:R-:W-:Y:S01]  /*0660*/  PRMT R4, R5, 0x7710, RZ ;  /* 0x0000771005047816 */ /* 0x000fe200000000ff */
[----:B------:R-:W-:Y:S01]  /*0670*/  IMAD R21, R21, 0x300, R26 ;  /* 0x0000030015157824 */ /* 0x000fe200078e021a */
[----:B------:R-:W-:Y:S01]  /*0680*/  PRMT R5, R9, 0x7710, RZ ;  /* 0x0000771009057816 */ /* 0x000fe200000000ff */
[----:B------:R-:W-:Y:S01]  /*0690*/  IMAD R25, R8, -0x60, R39 ;  /* 0xffffffa008197824 */ /* 0x000fe200078e0227 */
[----:B------:R-:W-:-:S02]  /*06a0*/  PRMT R9, R24, 0x8880, RZ ;  /* 0x0000888018097816 */ /* 0x000fc400000000ff */
[----:B------:R-:W-:Y:S02]  /*06b0*/  PRMT R24, R11, 0x7710, RZ ;  /* 0x000077100b187816 */ /* 0x000fe400000000ff */
[----:B------:R-:W-:Y:S02]  /*06c0*/  SHF.R.U32.HI R4, RZ, 0xc, R4 ;  /* 0x0000000cff047819 */ /* 0x000fe40000011604 */
[----:B------:R-:W-:Y:S01]  /*06d0*/  SHF.R.U32.HI R5, RZ, 0xc, R5 ;  /* 0x0000000cff057819 */ /* 0x000fe20000011605 */
[----:B------:R-:W-:Y:S01]  /*06e0*/  IMAD.IADD R11, R7, 0x1, R24 ;  /* 0x00000001070b7824 */ /* 0x000fe200078e0218 */
[----:B------:R-:W-:Y:S02]  /*06f0*/  LOP3.LUT R24, R4, 0x7, RZ, 0xc0, !PT ;  /* 0x0000000704187812 */ /* 0x000fe400078ec0ff */
[----:B------:R-:W-:Y:S02]  /*0700*/  LOP3.LUT R7, R5, 0x7, RZ, 0xc0, !PT ;  /* 0x0000000705077812 */ /* 0x000fe400078ec0ff */
[----:B------:R-:W-:Y:S01]  /*0710*/  PRMT R9, R9, 0x7710, RZ ;  /* 0x0000771009097816 */ /* 0x000fe200000000ff */
[----:B------:R-:W-:Y:S01]  /*0720*/  IMAD.IADD R24, R15, 0x1, R24 ;  /* 0x000000010f187824 */ /* 0x000fe200078e0218 */
[----:B------:R-:W1:Y:S01]  /*0730*/  LDC.64 R4, c[0x0][0x218] ;  /* 0x00008600ff047b82 */ /* 0x000e620000000a00 */
[----:B------:R-:W-:Y:S01]  /*0740*/  IMAD.IADD R7, R16, 0x1, R7 ;  /* 0x0000000110077824 */ /* 0x000fe200078e0207 */
[----:B------:R-:W-:-:S02]  /*0750*/  SHF.R.U32.HI R9, RZ, 0x3, R9 ;  /* 0x00000003ff097819 */ /* 0x000fc40000011609 */
[----:B------:R-:W-:Y:S02]  /*0760*/  LOP3.LUT R11, R11, 0xffff, RZ, 0xc0, !PT ;  /* 0x0000ffff0b0b7812 */ /* 0x000fe400078ec0ff */
[----:B------:R-:W-:Y:S02]  /*0770*/  LOP3.LUT R9, R9, 0xffff, RZ, 0xc0, !PT ;  /* 0x0000ffff09097812 */ /* 0x000fe400078ec0ff */
[----:B------:R-:W-:Y:S02]  /*0780*/  LOP3.LUT R24, R24, 0xf8, RZ, 0xc0, !PT ;  /* 0x000000f818187812 */ /* 0x000fe400078ec0ff */
[----:B------:R-:W-:Y:S02]  /*0790*/  LOP3.LUT R7, R7, 0xf8, RZ, 0xc0, !PT ;  /* 0x000000f807077812 */ /* 0x000fe400078ec0ff */
[----:B------:R-:W-:Y:S02]  /*07a0*/  PRMT R9, R9, 0x8880, RZ ;  /* 0x0000888009097816 */ /* 0x000fe400000000ff */
[----:B------:R-:W-:Y:S01]  /*07b0*/  PRMT R11, R11, 0x8880, RZ ;  /* 0x000088800b0b7816 */ /* 0x000fe200000000ff */
[----:B------:R-:W-:Y:S01]  /*07c0*/  IMAD.MOV R13, RZ, RZ, -R7 ;  /* 0x000000ffff0d7224 */ /* 0x000fe200078e0a07 */
[----:B------:R-:W-:Y:S01]  /*07d0*/  IADD3 R24, RZ, -R24, RZ ;  /* 0x80000018ff187210 */ /* 0x000fe20007ffe0ff */
[----:B------:R-:W-:Y:S01]  /*07e0*/  IMAD R9, R9, 0x1800, RZ ;  /* 0x0000180009097824 */ /* 0x000fe200078e02ff */
[----:B------:R-:W-:-:S02]  /*07f0*/  LEA.HI R7, R37, R23, RZ, 0x7 ;  /* 0x0000001725077211 */ /* 0x000fc400078f38ff */
[----:B------:R-:W-:Y:S01]  /*0800*/  PRMT R26, R24, 0x7710, RZ ;  /* 0x00007710181a7816 */ /* 0x000fe200000000ff */
[----:B------:R-:W-:Y:S01]  /*0810*/  IMAD R24, R11, 0x60, RZ ;  /* 0x000000600b187824 */ /* 0x000fe200078e02ff */
[----:B------:R-:W-:Y:S01]  /*0820*/  SHF.R.U32.HI R7, RZ, 0x7, R7 ;  /* 0x00000007ff077819 */ /* 0x000fe20000011607 */
[----:B------:R-:W-:Y:S01]  /*0830*/  IMAD R11, R3, 0x300, R9 ;  /* 0x00000300030b7824 */ /* 0x000fe200078e0209 */
[----:B------:R-:W-:Y:S01]  /*0840*/  ISETP.GE.AND P1, PT, R19, 0x180, PT ;  /* 0x000001801300780c */ /* 0x000fe20003f26270 */
[----:B------:R-:W-:Y:S01]  /*0850*/  IMAD.IADD R15, R15, 0x1, R26 ;  /* 0x000000010f0f7824 */ /* 0x000fe200078e021a */
[----:B------:R-:W-:Y:S01]  /*0860*/  PRMT R13, R13, 0x7710, RZ ;  /* 0x000077100d0d7816 */ /* 0x000fe200000000ff */
[----:B------:R-:W-:Y:S01]  /*0870*/  HFMA2.MMA R26, -RZ, RZ, 0, 0 ;  /* 0x00000000ff1a7435 */ /* 0x000fe200000001ff */
[----:B------:R-:W-:Y:S01]  /*0880*/  IADD3 R12, R9, R12, R24 ;  /* 0x0000000c090c7210 */ /* 0x000fe20007ffe018 */
[----:B-1----:R-:W-:Y:S01]  /*0890*/  IMAD.WIDE R2, R25, 0x4, R4 ;  /* 0x0000000419027825 */ /* 0x002fe200078e0204 */
[----:B------:R-:W-:-:S02]  /*08a0*/  IADD3 R17, R9, R17, R24 ;  /* 0x0000001109117210 */ /* 0x000fc40007ffe018 */
[--C-:B------:R-:W-:Y:S01]  /*08b0*/  IADD3 R21, R9, R21, R24.reuse ;  /* 0x0000001509157210 */ /* 0x100fe20007ffe018 */
[----:B------:R-:W-:Y:S01]  /*08c0*/  IMAD R24, R7, 0x3000, R24 ;  /* 0x0000300007187824 */ /* 0x000fe200078e0218 */
[----:B------:R-:W-:Y:S01]  /*08d0*/  ISETP.GE.AND P2, PT, R39, 0x180, PT ;  /* 0x000001802700780c */ /* 0x000fe20003f46270 */
[----:B------:R-:W-:Y:S02]  /*08e0*/  IMAD R7, R0, -0x60, R43 ;  /* 0xffffffa000077824 */ /* 0x000fe400078e022b */
[----:B------:R-:W-:Y:S01]  /*08f0*/  IMAD.IADD R16, R16, 0x1, R13 ;  /* 0x0000000110107824 */ /* 0x000fe200078e020d */
[----:B------:R-:W-:Y:S01]  /*0900*/  IADD3 R22, R22, R24, R11 ;  /* 0x0000001816167210 */ /* 0x000fe20007ffe00b */
[----:B------:R-:W-:Y:S02]  /*0910*/  IMAD.MOV.U32 R13, RZ, RZ, RZ ;  /* 0x000000ffff0d7224 */ /* 0x000fe400078e00ff */
[----:B------:R-:W-:-:S04]  /*0920*/  IMAD.WIDE R32, R7, 0x4, R4 ;  /* 0x0000000407207825 */ /* 0x000fc800078e0204 */
[----:B------:R-:W-:Y:S01]  /*0930*/  IMAD.WIDE R8, R31, 0x4, R4 ;  /* 0x000000041f087825 */ /* 0x000fe200078e0204 */
[----:B------:R-:W3:Y:S03]  /*0940*/  @!P0 LDG.E.EL R13, desc[UR6][R32.64] ;  /* 0x00000006200d8981 */ /* 0x000ee6000c2e1900 */
[----:B------:R-:W-:Y:S01]  /*0950*/  IMAD R11, R6, -0x60, R41 ;  /* 0xffffffa0060b7824 */ /* 0x000fe200078e0229 */
[----:B------:R-:W-:Y:S01]  /*0960*/  LOP3.LUT R6, R10, 0x2, RZ, 0xfc, !PT ;  /* 0x000000020a067812 */ /* 0x000fe200078efcff */
[----:B------:R-:W-:Y:S01]  /*0970*/  IMAD.MOV.U32 R0, RZ, RZ, RZ ;  /* 0x000000ffff007224 */ /* 0x000fe200078e00ff */
[----:B------:R1:W4:Y:S01]  /*0980*/  @!P1 LDG.E.EL R26, desc[UR6][R8.64] ;  /* 0x00000006081a9981 */ /* 0x000322000c2e1900 */
[----:B------:R-:W-:Y:S01]  /*0990*/  IMAD.SHL.U32 R30, R30, 0x8, RZ ;  /* 0x000000081e1e7824 */ /* 0x000fe200078e00ff */
[----:B------:R-:W-:Y:S02]  /*09a0*/  LOP3.LUT R15, R15, 0xffff, RZ, 0xc0, !PT ;  /* 0x0000ffff0f0f7812 */ /* 0x000fe400078ec0ff */
[----:B------:R-:W-:Y:S01]  /*09b0*/  ISETP.GE.AND P0, PT, R10, 0x100, PT ;  /* 0x000001000a00780c */ /* 0x000fe20003f06270 */
[----:B------:R2:W3:Y:S01]  /*09c0*/  @!P2 LDG.E.EL R0, desc[UR6][R2.64] ;  /* 0x000000060200a981 */ /* 0x0004e2000c2e1900 */
[----:B------:R-:W-:Y:S01]  /*09d0*/  IMAD R24, R7, 0x40, R30 ;  /* 0x0000004007187824 */ /* 0x000fe200078e021e */
[----:B-1----:R-:W-:-:S02]  /*09e0*/  LEA.HI R8, R37, R6, RZ, 0x4 ;  /* 0x0000000625087211 */ /* 0x002fc400078f20ff */
[----:B------:R-:W-:Y:S02]  /*09f0*/  ISETP.LT.AND P2, PT, R43, 0x180, !P0 ;  /* 0x000001802b00780c */ /* 0x000fe40004741270 */
[----:B------:R-:W-:Y:S02]  /*0a00*/  LOP3.LUT R9, R8, 0xfff0, RZ, 0xc0, !PT ;  /* 0x0000fff008097812 */ /* 0x000fe400078ec0ff */
[----:B0-2---:R-:W-:Y:S02]  /*0a10*/  PRMT R2, R15, 0x8880, RZ ;  /* 0x000088800f027816 */ /* 0x005fe400000000ff */
[----:B------:R-:W-:Y:S02]  /*0a20*/  LOP3.LUT R16, R16, 0xffff, RZ, 0xc0, !PT ;  /* 0x0000ffff10107812 */ /* 0x000fe400078ec0ff */
[----:B------:R-:W-:Y:S01]  /*0a30*/  IADD3 R35, R24, R2, RZ ;  /* 0x0000000218237210 */ /* 0x000fe20007ffe0ff */
[----:B------:R-:W-:Y:S01]  /*0a40*/  IMAD.IADD R36, R6, 0x1, -R9 ;  /* 0x0000000106247824 */ /* 0x000fe200078e0a09 */
[----:B------:R-:W-:Y:S01]  /*0a50*/  PRMT R3, R16, 0x8880, RZ ;  /* 0x0000888010037816 */ /* 0x000fe200000000ff */
[----:B------:R-:W-:-:S02]  /*0a60*/  IMAD.MOV.U32 R15, RZ, RZ, RZ ;  /* 0x000000ffff0f7224 */ /* 0x000fc400078e00ff */
[----:B------:R-:W-:Y:S01]  /*0a70*/  IMAD.WIDE R34, R35, 0x4, R46 ;  /* 0x0000000423227825 */ /* 0x000fe200078e022e */
[----:B------:R-:W-:-:S03]  /*0a80*/  PRMT R40, R36, 0x8880, RZ ;  /* 0x0000888024287816 */ /* 0x000fc600000000ff */
[----:B------:R-:W-:Y:S01]  /*0a90*/  IMAD.IADD R33, R24, 0x1, R3 ;  /* 0x0000000118217824 */ /* 0x000fe200078e0203 */
[----:B------:R0:W2:Y:S01]  /*0aa0*/  @P2 LDG.E.EL R15, desc[UR6][R34.64] ;  /* 0x00000006220f2981 */ /* 0x0000a2000c2e1900 */
[----:B------:R-:W-:Y:S01]  /*0ab0*/  ISETP.GE.AND P1, PT, R41, 0x180, PT ;  /* 0x000001802900780c */ /* 0x000fe20003f26270 */
[----:B------:R-:W-:Y:S02]  /*0ac0*/  IMAD.MOV.U32 R16, RZ, RZ, RZ ;  /* 0x000000ffff107224 */ /* 0x000fe400078e00ff */
[----:B------:R-:W-:Y:S01]  /*0ad0*/  IMAD.WIDE R32, R33, 0x4, R46 ;  /* 0x0000000421207825 */ /* 0x000fe200078e022e */
[----:B------:R-:W-:-:S03]  /*0ae0*/  LOP3.LUT R38, R10, 0x3, RZ, 0xfc, !PT ;  /* 0x000000030a267812 */ /* 0x000fc600078efcff */
[----:B------:R-:W-:Y:S01]  /*0af0*/  IMAD.MOV.U32 R29, RZ, RZ, RZ ;  /* 0x000000ffff1d7224 */ /* 0x000fe200078e00ff */
[----:B------:R1:W2:Y:S01]  /*0b00*/  @P2 LDG.E.EL R16, desc[UR6][R32.64] ;  /* 0x0000000620102981 */ /* 0x0002a2000c2e1900 */
[----:B0-----:R-:W-:-:S04]  /*0b10*/  PRMT R34, R40, 0x7710, RZ ;  /* 0x0000771028227816 */ /* 0x001fc800000000ff */
[----:B------:R-:W-:Y:S01]  /*0b20*/  SHF.R.U32.HI R34, RZ, 0xc, R34 ;  /* 0x0000000cff227819 */ /* 0x000fe20000011622 */
[----:B------:R-:W-:Y:S01]  /*0b30*/  IMAD.WIDE R4, R11, 0x4, R4 ;  /* 0x000000040b047825 */ /* 0x000fe200078e0204 */
[----:B------:R-:W-:Y:S02]  /*0b40*/  LEA.HI R37, R37, R38, RZ, 0x4 ;  /* 0x0000002625257211 */ /* 0x000fe400078f20ff */
[----:B-1----:R-:W-:Y:S02]  /*0b50*/  LOP3.LUT R33, R34, 0x7, RZ, 0xc0, !PT ;  /* 0x0000000722217812 */ /* 0x002fe400078ec0ff */
[----:B------:R0:W2:Y:S01]  /*0b60*/  @!P1 LDG.E.EL R29, desc[UR6][R4.64] ;  /* 0x00000006041d9981 */ /* 0x0000a2000c2e1900 */
[----:B------:R-:W-:Y:S02]  /*0b70*/  LEA R9, R7, R10, 0x8 ;  /* 0x0000000a07097211 */ /* 0x000fe400078e40ff */
[----:B------:R-:W-:Y:S01]  /*0b80*/  LOP3.LUT R37, R37, 0xfff0, RZ, 0xc0, !PT ;  /* 0x0000fff025257812 */ /* 0x000fe200078ec0ff */
[----:B------:R-:W-:Y:S01]  /*0b90*/  IMAD.IADD R33, R36, 0x1, R33 ;  /* 0x0000000124217824 */ /* 0x000fe200078e0221 */
[----:B------:R-:W-:Y:S01]  /*0ba0*/  CS2R R6, SRZ ;  /* 0x0000000000067805 */ /* 0x000fe2000001ff00 */
[----:B-----5:R-:W-:Y:S01]  /*0bb0*/  IMAD.WIDE R8, R9, 0x4, R50 ;  /* 0x0000000409087825 */ /* 0x020fe200078e0232 */
[----:B0-----:R-:W-:-:S03]  /*0bc0*/  CS2R R4, SRZ ;  /* 0x0000000000047805 */ /* 0x001fc6000001ff00 */
[----:B------:R-:W-:Y:S01]  /*0bd0*/  IMAD.IADD R32, R38, 0x1, -R37 ;  /* 0x0000000126207824 */ /* 0x000fe200078e0a25 */
[----:B------:R-:W-:Y:S02]  /*0be0*/  LOP3.LUT R33, R33, 0xf8, RZ, 0xc0, !PT ;  /* 0x000000f821217812 */ /* 0x000fe400078ec0ff */
[----:B------:R0:W2:Y:S02]  /*0bf0*/  @P2 LDG.E.EL.128 R4, desc[UR6][R8.64] ;  /* 0x0000000608042981 */ /* 0x0000a4000c2e1d00 */
[----:B0-----:R-:W-:Y:S01]  /*0c00*/  PRMT R8, R32, 0x8880, RZ ;  /* 0x0000888020087816 */ /* 0x001fe200000000ff */
[----:B------:R-:W-:-:S03]  /*0c10*/  IMAD.MOV R9, RZ, RZ, -R33 ;  /* 0x000000ffff097224 */ /* 0x000fc600078e0a21 */
[----:B------:R-:W-:Y:S02]  /*0c20*/  PRMT R8, R8, 0x7710, RZ ;  /* 0x0000771008087816 */ /* 0x000fe400000000ff */
[----:B------:R-:W-:Y:S02]  /*0c30*/  PRMT R9, R9, 0x7710, RZ ;  /* 0x0000771009097816 */ /* 0x000fe400000000ff */
[----:B------:R-:W-:-:S03]  /*0c40*/  SHF.R.U32.HI R8, RZ, 0xc, R8 ;  /* 0x0000000cff087819 */ /* 0x000fc60000011608 */
[----:B------:R-:W-:Y:S01]  /*0c50*/  IMAD.IADD R36, R36, 0x1, R9 ;  /* 0x0000000124247824 */ /* 0x000fe200078e0209 */
[----:B------:R-:W-:-:S04]  /*0c60*/  LOP3.LUT R9, R8, 0x7, RZ, 0xc0, !PT ;  /* 0x0000000708097812 */ /* 0x000fc800078ec0ff */
[----:B------:R-:W-:-:S04]  /*0c70*/  IADD3 R9, R32, R9, RZ ;  /* 0x0000000920097210 */ /* 0x000fc80007ffe0ff */
[----:B------:R-:W-:-:S05]  /*0c80*/  LOP3.LUT R9, R9, 0xf8, RZ, 0xc0, !PT ;  /* 0x000000f809097812 */ /* 0x000fca00078ec0ff */
[----:B------:R-:W-:-:S05]  /*0c90*/  IMAD.MOV R9, RZ, RZ, -R9 ;  /* 0x000000ffff097224 */ /* 0x000fca00078e0a09 */
[----:B------:R-:W-:-:S05]  /*0ca0*/  PRMT R9, R9, 0x7710, RZ ;  /* 0x0000771009097816 */ /* 0x000fca00000000ff */
[----:B------:R-:W-:-:S05]  /*0cb0*/  IMAD.IADD R9, R32, 0x1, R9 ;  /* 0x0000000120097824 */ /* 0x000fca00078e0209 */
[----:B------:R-:W-:Y:S02]  /*0cc0*/  LOP3.LUT R9, R9, 0xffff, RZ, 0xc0, !PT ;  /* 0x0000ffff09097812 */ /* 0x000fe400078ec0ff */
[----:B------:R-:W-:Y:S02]  /*0cd0*/  LOP3.LUT R36, R36, 0xffff, RZ, 0xc0, !PT ;  /* 0x0000ffff24247812 */ /* 0x000fe400078ec0ff */
[----:B------:R-:W-:Y:S02]  /*0ce0*/  PRMT R9, R9, 0x8880, RZ ;  /* 0x0000888009097816 */ /* 0x000fe400000000ff */
[----:B------:R-:W-:Y:S02]  /*0cf0*/  PRMT R8, R36, 0x8880, RZ ;  /* 0x0000888024087816 */ /* 0x000fe400000000ff */
[----:B------:R-:W-:Y:S01]  /*0d00*/  IADD3 R35, R24, R9, RZ ;  /* 0x0000000918237210 */ /* 0x000fe20007ffe0ff */
[----:B------:R-:W-:Y:S02]  /*0d10*/  IMAD.MOV.U32 R38, RZ, RZ, RZ ;  /* 0x000000ffff267224 */ /* 0x000fe400078e00ff */
[----:B------:R-:W-:-:S02]  /*0d20*/  IMAD.IADD R33, R24, 0x1, R8 ;  /* 0x0000000118217824 */ /* 0x000fc400078e0208 */
[----:B------:R-:W-:-:S04]  /*0d30*/  IMAD.WIDE R34, R35, 0x4, R46 ;  /* 0x0000000423227825 */ /* 0x000fc800078e022e */
[----:B------:R-:W-:Y:S01]  /*0d40*/  IMAD.MOV.U32 R45, RZ, RZ, RZ ;  /* 0x000000ffff2d7224 */ /* 0x000fe200078e00ff */
[----:B------:R-:W5:Y:S01]  /*0d50*/  @P2 LDG.E.EL R38, desc[UR6][R34.64] ;  /* 0x0000000622262981 */ /* 0x000f62000c2e1900 */
[----:B------:R-:W-:-:S05]  /*0d60*/  IMAD.WIDE R32, R33, 0x4, R46 ;  /* 0x0000000421207825 */ /* 0x000fca00078e022e */
[----:B------:R0:W3:Y:S01]  /*0d70*/  @P2 LDG.E.EL R45, desc[UR6][R32.64] ;  /* 0x00000006202d2981 */ /* 0x0000e2000c2e1900 */
[----:B------:R-:W-:Y:S01]  /*0d80*/  IMAD R24, R31, 0x40, R30 ;  /* 0x000000401f187824 */ /* 0x000fe200078e021e */
[----:B------:R-:W-:Y:S01]  /*0d90*/  ISETP.LT.AND P1, PT, R19, 0x180, !P0 ;  /* 0x000001801300780c */ /* 0x000fe20004721270 */
[----:B0-----:R-:W0:Y:S02]  /*0da0*/  LDC.64 R32, c[0x0][0x210] ;  /* 0x00008400ff207b82 */ /* 0x001e240000000a00 */
[----:B------:R-:W-:Y:S01]  /*0db0*/  IMAD.IADD R37, R24, 0x1, R2 ;  /* 0x0000000118257824 */ /* 0x000fe200078e0202 */
[----:B------:R-:W-:Y:S01]  /*0dc0*/  ISETP.GE.AND P4, PT, R27, 0x180, PT ;  /* 0x000001801b00780c */ /* 0x000fe20003f86270 */
[----:B------:R-:W-:Y:S01]  /*0dd0*/  IMAD.MOV.U32 R27, RZ, RZ, RZ ;  /* 0x000000ffff1b7224 */ /* 0x000fe200078e00ff */
[----:B------:R-:W-:Y:S01]  /*0de0*/  IADD3 R35, R24, R3, RZ ;  /* 0x0000000318237210 */ /* 0x000fe20007ffe0ff */
[----:B------:R-:W-:Y:S01]  /*0df0*/  IMAD.WIDE R36, R37, 0x4, R46 ;  /* 0x0000000425247825 */ /* 0x000fe200078e022e */
[----:B------:R-:W-:-:S03]  /*0e00*/  ISETP.LT.AND P5, PT, R20, 0x100, !P4 ;  /* 0x000001001400780c */ /* 0x000fc600067a1270 */
[----:B------:R-:W-:Y:S02]  /*0e10*/  IMAD.MOV.U32 R20, RZ, RZ, RZ ;  /* 0x000000ffff147224 */ /* 0x000fe400078e00ff */
[----:B------:R1:W4:Y:S01]  /*0e20*/  @P1 LDG.E.EL R27, desc[UR6][R36.64] ;  /* 0x00000006241b1981 */ /* 0x000322000c2e1900 */
[----:B------:R-:W-:Y:S01]  /*0e30*/  IMAD.WIDE R34, R35, 0x4, R46 ;  /* 0x0000000423227825 */ /* 0x000fe200078e022e */
[----:B------:R-:W-:-:S03]  /*0e40*/  ISETP.LT.AND P3, PT, R41, 0x180, !P0 ;  /* 0x000001802900780c */ /* 0x000fc60004761270 */
[--C-:B------:R-:W-:Y:S01]  /*0e50*/  IMAD R41, R41, 0x100, R10.reuse ;  /* 0x0000010029297824 */ /* 0x100fe200078e020a */
[----:B------:R0:W4:Y:S01]  /*0e60*/  @P1 LDG.E.EL R20, desc[UR6][R34.64] ;  /* 0x0000000622141981 */ /* 0x000122000c2e1900 */
[----:B-1----:R-:W-:Y:S01]  /*0e70*/  IMAD R37, R43, 0x100, R10 ;  /* 0x000001002b257824 */ /* 0x002fe200078e020a */
[C---:B------:R-:W-:Y:S02]  /*0e80*/  LEA R43, R39.reuse, R10, 0x8 ;  /* 0x0000000a272b7211 */ /* 0x040fe400078e40ff */
[----:B------:R-:W-:Y:S01]  /*0e90*/  ISETP.LT.AND P0, PT, R39, 0x180, !P0 ;  /* 0x000001802700780c */ /* 0x000fe20004701270 */
[----:B0-----:R-:W-:Y:S01]  /*0ea0*/  IMAD.WIDE R36, R37, 0x4, R32 ;  /* 0x0000000425247825 */ /* 0x001fe200078e0220 */
[----:B------:R-:W-:-:S03]  /*0eb0*/  ISETP.LT.AND P6, PT, R18, 0x100, !P4 ;  /* 0x000001001200780c */ /* 0x000fc600067c1270 */
[----:B--2---:R-:W-:Y:S01]  /*0ec0*/  FADD R16, R16, R5 ;  /* 0x0000000510107221 */ /* 0x004fe20000000000 */
[----:B------:R-:W-:-:S04]  /*0ed0*/  IMAD R5, R19, 0x100, R10 ;  /* 0x0000010013057824 */ /* 0x000fc800078e020a */
[----:B------:R-:W-:-:S04]  /*0ee0*/  IMAD.WIDE R34, R5, 0x4, R32 ;  /* 0x0000000405227825 */ /* 0x000fc800078e0220 */
[----:B------:R-:W-:Y:S01]  /*0ef0*/  FADD R15, R15, R4 ;  /* 0x000000040f0f7221 */ /* 0x000fe20000000000 */
[----:B------:R-:W-:Y:S01]  /*0f00*/  CS2R R4, SRZ ;  /* 0x0000000000047805 */ /* 0x000fe2000001ff00 */
[----:B-----5:R-:W-:Y:S01]  /*0f10*/  FADD R19, R38, R7 ;  /* 0x0000000726137221 */ /* 0x020fe20000000000 */
[----:B------:R-:W-:-:S04]  /*0f20*/  IMAD.WIDE R38, R41, 0x4, R32 ;  /* 0x0000000429267825 */ /* 0x000fc800078e0220 */
[----:B------:R-:W-:-:S04]  /*0f30*/  IMAD.WIDE R32, R43, 0x4, R32 ;  /* 0x000000042b207825 */ /* 0x000fc800078e0220 */
[----:B---3--:R-:W-:Y:S01]  /*0f40*/  FADD R18, R45, R6 ;  /* 0x000000062d127221 */ /* 0x008fe20000000000 */
[----:B------:R-:W-:Y:S01]  /*0f50*/  IMAD R43, R31, 0x100, R10 ;  /* 0x000001001f2b7824 */ /* 0x000fe200078e020a */
[----:B------:R-:W-:-:S03]  /*0f60*/  CS2R R6, SRZ ;  /* 0x0000000000067805 */ /* 0x000fc6000001ff00 */
[----:B------:R-:W-:-:S05]  /*0f70*/  IMAD.WIDE R42, R43, 0x4, R50 ;  /* 0x000000042b2a7825 */ /* 0x000fca00078e0232 */
[----:B------:R-:W4:Y:S01]  /*0f80*/  @P1 LDG.E.EL.128 R4, desc[UR6][R42.64] ;  /* 0x000000062a041981 */ /* 0x000f22000c2e1d00 */
[C---:B------:R-:W-:Y:S02]  /*0f90*/  IMAD.IADD R45, R24.reuse, 0x1, R8 ;  /* 0x00000001182d7824 */ /* 0x040fe400078e0208 */
[----:B------:R-:W-:Y:S02]  /*0fa0*/  IMAD.IADD R41, R24, 0x1, R9 ;  /* 0x0000000118297824 */ /* 0x000fe400078e0209 */
[----:B------:R-:W-:-:S04]  /*0fb0*/  IMAD.WIDE R44, R45, 0x4, R46 ;  /* 0x000000042d2c7825 */ /* 0x000fc800078e022e */
[----:B------:R-:W-:-:S04]  /*0fc0*/  IMAD.WIDE R40, R41, 0x4, R46 ;  /* 0x0000000429287825 */ /* 0x000fc800078e022e */
[----:B----4-:R-:W-:Y:S01]  /*0fd0*/  FADD R27, R27, R4 ;  /* 0x000000041b1b7221 */ /* 0x010fe20000000000 */
[----:B------:R-:W-:Y:S01]  /*0fe0*/  FADD R20, R20, R5 ;  /* 0x0000000514147221 */ /* 0x000fe20000000000 */
[----:B------:R-:W-:-:S06]  /*0ff0*/  CS2R R4, SRZ ;  /* 0x0000000000047805 */ /* 0x000fcc000001ff00 */
[----:B------:R-:W2:Y:S04]  /*1000*/  @P1 LDG.E.EL R5, desc[UR6][R44.64] ;  /* 0x000000062c051981 */ /* 0x000ea8000c2e1900 */
[----:B------:R0:W3:Y:S01]  /*1010*/  @P1 LDG.E.EL R4, desc[UR6][R40.64] ;  /* 0x0000000628041981 */ /* 0x0000e2000c2e1900 */
[C---:B------:R-:W-:Y:S01]  /*1020*/  LEA R31, R11.reuse, R10, 0x8 ;  /* 0x0000000a0b1f7211 */ /* 0x040fe200078e40ff */
[----:B------:R-:W-:Y:S02]  /*1030*/  IMAD R11, R11, 0x40, R30 ;  /* 0x000000400b0b7824 */ /* 0x000fe400078e021e */
[----:B------:R-:W-:Y:S02]  /*1040*/  IMAD R49, R25, 0x100, R10 ;  /* 0x0000010019317824 */ /* 0x000fe400078e020a */
[----:B------:R-:W-:-:S02]  /*1050*/  IMAD.IADD R55, R11, 0x1, R2 ;  /* 0x000000010b377824 */ /* 0x000fc400078e0202 */
[----:B------:R-:W-:-:S04]  /*1060*/  IMAD.WIDE R48, R49, 0x4, R50 ;  /* 0x0000000431307825 */ /* 0x000fc800078e0232 */
[----:B------:R-:W-:-:S04]  /*1070*/  IMAD.WIDE R50, R31, 0x4, R50 ;  /* 0x000000041f327825 */ /* 0x000fc800078e0232 */
[----:B------:R-:W-:Y:S02]  /*1080*/  IMAD.IADD R53, R11, 0x1, R3 ;  /* 0x000000010b357824 */ /* 0x000fe400078e0203 */
[----:B------:R-:W-:Y:S01]  /*1090*/  IMAD.WIDE R54, R55, 0x4, R46 ;  /* 0x0000000437367825 */ /* 0x000fe200078e022e */
[----:B0-----:R-:W-:-:S03]  /*10a0*/  CS2R R40, SRZ ;  /* 0x0000000000287805 */ /* 0x001fc6000001ff00 */
[----:B------:R-:W-:Y:S02]  /*10b0*/  IMAD.IADD R45, R11, 0x1, R8 ;  /* 0x000000010b2d7824 */ /* 0x000fe400078e0208 */
[----:B------:R-:W-:-:S04]  /*10c0*/  IMAD.WIDE R52, R53, 0x4, R46 ;  /* 0x0000000435347825 */ /* 0x000fc800078e022e */
[----:B--2---:R-:W-:Y:S01]  /*10d0*/  FADD R24, R5, R6 ;  /* 0x0000000605187221 */ /* 0x004fe20000000000 */
[----:B------:R-:W-:Y:S01]  /*10e0*/  IMAD R5, R25, 0x40, R30 ;  /* 0x0000004019057824 */ /* 0x000fe200078e021e */
[----:B------:R-:W-:Y:S01]  /*10f0*/  CS2R R30, SRZ ;  /* 0x00000000001e7805 */ /* 0x000fe2000001ff00 */
[----:B---3--:R-:W-:Y:S02]  /*1100*/  FADD R25, R4, R7 ;  /* 0x0000000704197221 */ /* 0x008fe40000000000 */
[----:B------:R-:W-:Y:S02]  /*1110*/  IMAD.IADD R7, R5, 0x1, R3 ;  /* 0x0000000105077824 */ /* 0x000fe400078e0203 */
[----:B------:R-:W-:Y:S01]  /*1120*/  IMAD.IADD R3, R11, 0x1, R9 ;  /* 0x000000010b037824 */ /* 0x000fe200078e0209 */
[----:B------:R-:W-:Y:S01]  /*1130*/  IADD3 R43, R5, R2, RZ ;  /* 0x00000002052b7210 */ /* 0x000fe20007ffe0ff */
[----:B------:R-:W-:Y:S01]  /*1140*/  IMAD.IADD R11, R5, 0x1, R8 ;  /* 0x00000001050b7824 */ /* 0x000fe200078e0208 */
[----:B------:R-:W-:Y:S01]  /*1150*/  IADD3 R5, R5, R9, RZ ;  /* 0x0000000905057210 */ /* 0x000fe20007ffe0ff */
[--C-:B------:R-:W-:Y:S01]  /*1160*/  IMAD.WIDE R8, R3, 0x4, R46.reuse ;  /* 0x0000000403087825 */ /* 0x100fe200078e022e */
[----:B------:R0:W2:Y:S04]  /*1170*/  @P3 LDG.E.EL R31, desc[UR6][R54.64] ;  /* 0x00000006361f3981 */ /* 0x0000a8000c2e1900 */
[----:B------:R1:W3:Y:S04]  /*1180*/  @P3 LDG.E.EL R40, desc[UR6][R8.64] ;  /* 0x0000000608283981 */ /* 0x0002e8000c2e1900 */
[----:B------:R4:W5:Y:S01]  /*1190*/  @P3 LDG.E.EL R30, desc[UR6][R52.64] ;  /* 0x00000006341e3981 */ /* 0x000962000c2e1900 */
[----:B0-----:R-:W-:-:S04]  /*11a0*/  IMAD.WIDE R54, R45, 0x4, R46 ;  /* 0x000000042d367825 */ /* 0x001fc800078e022e */
[--C-:B------:R-:W-:Y:S01]  /*11b0*/  IMAD.WIDE R44, R7, 0x4, R46.reuse ;  /* 0x00000004072c7825 */ /* 0x100fe200078e022e */
[----:B-1----:R-:W-:Y:S01]  /*11c0*/  CS2R R8, SRZ ;  /* 0x0000000000087805 */ /* 0x002fe2000001ff00 */
[----:B------:R-:W2:Y:S02]  /*11d0*/  @P3 LDG.E.EL R41, desc[UR6][R54.64] ;  /* 0x0000000636293981 */ /* 0x000ea4000c2e1900 */
[----:B------:R-:W-:Y:S01]  /*11e0*/  IMAD.WIDE R6, R11, 0x4, R46 ;  /* 0x000000040b067825 */ /* 0x000fe200078e022e */
[----:B------:R-:W-:-:S06]  /*11f0*/  CS2R R10, SRZ ;  /* 0x00000000000a7805 */ /* 0x000fcc000001ff00 */
[----:B------:R-:W2:Y:S01]  /*1200*/  @P3 LDG.E.EL.128 R8, desc[UR6][R50.64] ;  /* 0x0000000632083981 */ /* 0x000ea2000c2e1d00 */
[----:B----4-:R-:W-:Y:S01]  /*1210*/  IMAD.WIDE R52, R43, 0x4, R46 ;  /* 0x000000042b347825 */ /* 0x010fe200078e022e */
[----:B------:R-:W-:-:S03]  /*1220*/  CS2R R42, SRZ ;  /* 0x00000000002a7805 */ /* 0x000fc6000001ff00 */
[----:B------:R-:W-:Y:S01]  /*1230*/  IMAD.WIDE R46, R5, 0x4, R46 ;  /* 0x00000004052e7825 */ /* 0x000fe200078e022e */
[----:B------:R-:W-:Y:S02]  /*1240*/  CS2R R4, SRZ ;  /* 0x0000000000047805 */ /* 0x000fe4000001ff00 */
[----:B------:R0:W4:Y:S01]  /*1250*/  @P0 LDG.E.EL R43, desc[UR6][R6.64] ;  /* 0x00000006062b0981 */ /* 0x000122000c2e1900 */
[----:B------:R-:W-:-:S03]  /*1260*/  IMAD.MOV.U32 R3, RZ, RZ, RZ ;  /* 0x000000ffff037224 */ /* 0x000fc600078e00ff */
[----:B------:R1:W4:Y:S04]  /*1270*/  @P0 LDG.E.EL R42, desc[UR6][R44.64] ;  /* 0x000000062c2a0981 */ /* 0x000328000c2e1900 */
[----:B------:R-:W4:Y:S01]  /*1280*/  @P0 LDG.E.EL R3, desc[UR6][R52.64] ;  /* 0x0000000634030981 */ /* 0x000f22000c2e1900 */
[----:B0-----:R-:W-:Y:S01]  /*1290*/  CS2R R6, SRZ ;  /* 0x0000000000067805 */ /* 0x001fe2000001ff00 */
[----:B-1----:R-:W-:-:S05]  /*12a0*/  IMAD.MOV.U32 R44, RZ, RZ, RZ ;  /* 0x000000ffff2c7224 */ /* 0x002fca00078e00ff */
[----:B------:R-:W4:Y:S04]  /*12b0*/  @P0 LDG.E.EL.128 R4, desc[UR6][R48.64] ;  /* 0x0000000630040981 */ /* 0x000f28000c2e1d00 */
[----:B------:R-:W4:Y:S01]  /*12c0*/  @P0 LDG.E.EL R44, desc[UR6][R46.64] ;  /* 0x000000062e2c0981 */ /* 0x000f22000c2e1900 */
[----:B--2---:R-:W-:Y:S01]  /*12d0*/  FADD R31, R31, R8 ;  /* 0x000000081f1f7221 */ /* 0x004fe20000000000 */
[----:B-----5:R-:W-:Y:S01]  /*12e0*/  FADD R30, R30, R9 ;  /* 0x000000091e1e7221 */ /* 0x020fe20000000000 */
[----:B------:R-:W-:Y:S01]  /*12f0*/  FADD R41, R41, R10 ;  /* 0x0000000a29297221 */ /* 0x000fe20000000000 */
[----:B---3--:R-:W-:Y:S01]  /*1300*/  FADD R40, R40, R11 ;  /* 0x0000000b28287221 */ /* 0x008fe20000000000 */
[----:B------:R-:W-:Y:S02]  /*1310*/  CS2R R8, SRZ ;  /* 0x0000000000087805 */ /* 0x000fe4000001ff00 */
[----:B------:R-:W-:-:S06]  /*1320*/  CS2R R10, SRZ ;  /* 0x00000000000a7805 */ /* 0x000fcc000001ff00 */
[----:B------:R-:W2:Y:S01]  /*1330*/  @P3 LDG.E.EL.128 R8, desc[UR6][R38.64] ;  /* 0x0000000626083981 */ /* 0x000ea2000c2e1d00 */
[----:B----4-:R-:W-:Y:S01]  /*1340*/  FADD R2, R3, R4 ;  /* 0x0000000403027221 */ /* 0x010fe20000000000 */
[----:B------:R-:W-:Y:S01]  /*1350*/  FADD R3, R42, R5 ;  /* 0x000000052a037221 */ /* 0x000fe20000000000 */
[----:B------:R-:W-:Y:S01]  /*1360*/  FADD R5, R44, R7 ;  /* 0x000000072c057221 */ /* 0x000fe20000000000 */
[----:B------:R-:W-:Y:S02]  /*1370*/  FADD R4, R43, R6 ;  /* 0x000000062b047221 */ /* 0x000fe40000000000 */
[----:B------:R-:W0:Y:S01]  /*1380*/  S2R R6, SR_TID.X ;  /* 0x0000000000067919 */ /* 0x000e220000002100 */
[----:B------:R-:W1:Y:S01]  /*1390*/  S2UR UR5, SR_CgaCtaId ;  /* 0x00000000000579c3 */ /* 0x000e620000008800 */
[----:B------:R-:W-:Y:S01]  /*13a0*/  UMOV UR4, 0x400 ;  /* 0x0000040000047882 */ /* 0x000fe20000000000 */
[C---:B--2---:R-:W-:Y:S01]  /*13b0*/  FADD R42, R29.reuse, R8 ;  /* 0x000000081d2a7221 */ /* 0x044fe20000000000 */
[C---:B------:R-:W-:Y:S01]  /*13c0*/  FADD R7, R29.reuse, R9 ;  /* 0x000000091d077221 */ /* 0x040fe20000000000 */
[C---:B------:R-:W-:Y:S01]  /*13d0*/  FADD R46, R29.reuse, R10 ;  /* 0x0000000a1d2e7221 */ /* 0x040fe20000000000 */
[----:B------:R-:W-:Y:S01]  /*13e0*/  FADD R29, R29, R11 ;  /* 0x0000000b1d1d7221 */ /* 0x000fe20000000000 */
[----:B------:R-:W-:-:S02]  /*13f0*/  CS2R R8, SRZ ;  /* 0x0000000000087805 */ /* 0x000fc4000001ff00 */
[----:B------:R-:W-:-:S06]  /*1400*/  CS2R R10, SRZ ;  /* 0x00000000000a7805 */ /* 0x000fcc000001ff00 */
[----:B------:R-:W2:Y:S01]  /*1410*/  @P2 LDG.E.EL.128 R8, desc[UR6][R36.64] ;  /* 0x0000000624082981 */ /* 0x000ea2000c2e1d00 */
[----:B------:R-:W-:Y:S01]  /*1420*/  FADD R44, R7, R30 ;  /* 0x0000001e072c7221 */ /* 0x000fe20000000000 */
[----:B------:R-:W-:Y:S01]  /*1430*/  FADD R30, R46, R41 ;  /* 0x000000292e1e7221 */ /* 0x000fe20000000000 */
[----:B0-----:R-:W-:Y:S01]  /*1440*/  IMAD.SHL.U32 R7, R6, 0x40, RZ ;  /* 0x0000004006077824 */ /* 0x001fe200078e00ff */
[----:B------:R-:W-:Y:S01]  /*1450*/  SHF.R.U32.HI R46, RZ, 0x6, R6 ;  /* 0x00000006ff2e7819 */ /* 0x000fe20000011606 */
[----:B-1----:R-:W-:-:S03]  /*1460*/  UPRMT UR4, UR5, 0x654, UR4 ;  /* 0x0000065405047896 */ /* 0x002fc60008000004 */
[----:B------:R-:W-:Y:S02]  /*1470*/  SGXT.U32 R46, R46, 0x2 ;  /* 0x000000022e2e781a */ /* 0x000fe40000000000 */
[----:B------:R-:W-:Y:S01]  /*1480*/  LOP3.LUT R7, R7, 0xfc0, RZ, 0xc0, !PT ;  /* 0x00000fc007077812 */ /* 0x000fe200078ec0ff */
[----:B------:R-:W-:-:S03]  /*1490*/  FADD R42, R42, R31 ;  /* 0x0000001f2a2a7221 */ /* 0x000fc60000000000 */
[----:B------:R-:W-:Y:S01]  /*14a0*/  LOP3.LUT R31, R46, R7, RZ, 0xfc, !PT ;  /* 0x000000072e1f7212 */ /* 0x000fe200078efcff */
[----:B------:R-:W-:-:S05]  /*14b0*/  VIADD R46, R7, UR4 ;  /* 0x00000004072e7c36 */ /* 0x000fca0008000000 */
[----:B------:R-:W-:Y:S02]  /*14c0*/  LEA R7, R31, R46, 0x2 ;  /* 0x0000002e1f077211 */ /* 0x000fe400078e10ff */
[----:B------:R-:W0:Y:S01]  /*14d0*/  LDC.64 R46, c[0x0][0x230] ;  /* 0x00008c00ff2e7b82 */ /* 0x000e220000000a00 */
[----:B------:R-:W-:Y:S02]  /*14e0*/  FADD R40, R29, R40 ;  /* 0x000000281d287221 */ /* 0x000fe40000000000 */
[----:B------:R1:W-:Y:S04]  /*14f0*/  STS [R7], R42 ;  /* 0x0000002a07007388 */ /* 0x0003e80000000800 */
[----:B------:R3:W-:Y:S01]  /*1500*/  STS [R7+0x50], R44 ;  /* 0x0000502c07007388 */ /* 0x0007e20000000800 */
[----:B0-----:R-:W-:-:S04]  /*1510*/  IMAD.WIDE R48, R12, 0x4, R46 ;  /* 0x000000040c307825 */ /* 0x001fc800078e022e */
[----:B------:R-:W-:-:S04]  /*1520*/  IMAD.WIDE R50, R17, 0x4, R46 ;  /* 0x0000000411327825 */ /* 0x000fc800078e022e */
[C---:B--2---:R-:W-:Y:S01]  /*1530*/  FADD R8, R13.reuse, R8 ;  /* 0x000000080d087221 */ /* 0x044fe20000000000 */
[C---:B------:R-:W-:Y:S01]  /*1540*/  FADD R29, R13.reuse, R9 ;  /* 0x000000090d1d7221 */ /* 0x040fe20000000000 */
[C---:B------:R-:W-:Y:S01]  /*1550*/  FADD R31, R13.reuse, R10 ;  /* 0x0000000a0d1f7221 */ /* 0x040fe20000000000 */
[----:B------:R-:W-:Y:S01]  /*1560*/  FADD R41, R13, R11 ;  /* 0x0000000b0d297221 */ /* 0x000fe20000000000 */
[----:B------:R-:W-:Y:S01]  /*1570*/  FADD R43, R8, R15 ;  /* 0x0000000f082b7221 */ /* 0x000fe20000000000 */
[----:B------:R-:W-:Y:S02]  /*1580*/  CS2R R8, SRZ ;  /* 0x0000000000087805 */ /* 0x000fe4000001ff00 */
[----:B------:R-:W-:Y:S01]  /*1590*/  CS2R R10, SRZ ;  /* 0x00000000000a7805 */ /* 0x000fe2000001ff00 */
[----:B-1----:R-:W-:Y:S01]  /*15a0*/  FADD R42, R29, R16 ;  /* 0x000000101d2a7221 */ /* 0x002fe20000000000 */
[----:B---3--:R-:W-:Y:S01]  /*15b0*/  FADD R44, R31, R18 ;  /* 0x000000121f2c7221 */ /* 0x008fe20000000000 */
[----:B------:R-:W-:-:S03]  /*15c0*/  CS2R R16, SRZ ;  /* 0x0000000000107805 */ /* 0x000fc6000001ff00 */
[----:B------:R0:W2:Y:S02]  /*15d0*/  @P6 LDG.E.EL.128 R8, desc[UR6][R48.64] ;  /* 0x0000000630086981 */ /* 0x0000a4000c2e1d00 */
[----:B0-----:R-:W-:Y:S01]  /*15e0*/  FADD R48, R41, R19 ;  /* 0x0000001329307221 */ /* 0x001fe20000000000 */
[----:B------:R-:W-:-:S06]  /*15f0*/  CS2R R18, SRZ ;  /* 0x0000000000127805 */ /* 0x000fcc000001ff00 */
[----:B------:R-:W3:Y:S01]  /*1600*/  @P1 LDG.E.EL.128 R16, desc[UR6][R34.64] ;  /* 0x0000000622101981 */ /* 0x000ee2000c2e1d00 */
[----:B------:R-:W-:Y:S01]  /*1610*/  ISETP.LT.AND P6, PT, R14, 0x100, !P4 ;  /* 0x000001000e00780c */ /* 0x000fe200067c1270 */
[----:B------:R-:W-:Y:S02]  /*1620*/  IMAD.MOV.U32 R12, RZ, RZ, RZ ;  /* 0x000000ffff0c7224 */ /* 0x000fe400078e00ff */
[----:B------:R-:W-:Y:S02]  /*1630*/  IMAD.MOV.U32 R13, RZ, RZ, RZ ;  /* 0x000000ffff0d7224 */ /* 0x000fe400078e00ff */
[----:B------:R-:W-:Y:S02]  /*1640*/  IMAD.MOV.U32 R14, RZ, RZ, RZ ;  /* 0x000000ffff0e7224 */ /* 0x000fe400078e00ff */
[----:B------:R-:W-:Y:S01]  /*1650*/  IMAD.MOV.U32 R15, RZ, RZ, RZ ;  /* 0x000000ffff0f7224 */ /* 0x000fe200078e00ff */
[----:B------:R-:W-:Y:S04]  /*1660*/  STS [R7+0xf0], R40 ;  /* 0x0000f02807007388 */ /* 0x000fe80000000800 */
[----:B------:R-:W-:Y:S04]  /*1670*/  STS [R7+0x100], R48 ;  /* 0x0001003007007388 */ /* 0x000fe80000000800 */
[----:B------:R0:W4:Y:S04]  /*1680*/  @P5 LDG.E.EL.128 R12, desc[UR6][R50.64] ;  /* 0x00000006320c5981 */ /* 0x000128000c2e1d00 */
[----:B------:R-:W-:Y:S04]  /*1690*/  STS [R7+0x60], R42 ;  /* 0x0000602a07007388 */ /* 0x000fe80000000800 */
[----:B------:R-:W-:Y:S01]  /*16a0*/  STS [R7+0xa0], R30 ;  /* 0x0000a01e07007388 */ /* 0x000fe20000000800 */
[----:B------:R-:W-:-:S03]  /*16b0*/  ISETP.LT.AND P5, PT, R23, 0x100, !P4 ;  /* 0x000001001700780c */ /* 0x000fc600067a1270 */
[----:B------:R1:W-:Y:S02]  /*16c0*/  STS [R7+0xb0], R44 ;  /* 0x0000b02c07007388 */ /* 0x0003e40000000800 */
[----:B-1----:R-:W-:-:S04]  /*16d0*/  IMAD.WIDE R44, R21, 0x4, R46 ;  /* 0x00000004152c7825 */ /* 0x002fc800078e022e */
[----:B------:R-:W-:Y:S01]  /*16e0*/  IMAD.WIDE R46, R22, 0x4, R46 ;  /* 0x00000004162e7825 */ /* 0x000fe200078e022e */
[----:B------:R-:W-:-:S03]  /*16f0*/  CS2R R22, SRZ ;  /* 0x0000000000167805 */ /* 0x000fc6000001ff00 */
[C---:B---3--:R-:W-:Y:S01]  /*1700*/  FADD R16, R26.reuse, R16 ;  /* 0x000000101a107221 */ /* 0x048fe20000000000 */
[C---:B------:R-:W-:Y:S01]  /*1710*/  FADD R31, R26.reuse, R17 ;  /* 0x000000111a1f7221 */ /* 0x040fe20000000000 */
[C---:B------:R-:W-:Y:S01]  /*1720*/  FADD R29, R26.reuse, R18 ;  /* 0x000000121a1d7221 */ /* 0x040fe20000000000 */
[----:B------:R-:W-:Y:S01]  /*1730*/  FADD R26, R26, R19 ;  /* 0x000000131a1a7221 */ /* 0x000fe20000000000 */
[----:B------:R-:W-:Y:S02]  /*1740*/  FADD R40, R16, R27 ;  /* 0x0000001b10287221 */ /* 0x000fe40000000000 */
[----:B0-----:R-:W-:Y:S01]  /*1750*/  FADD R50, R29, R24 ;  /* 0x000000181d327221 */ /* 0x001fe20000000000 */
[----:B------:R-:W-:Y:S01]  /*1760*/  FADD R48, R26, R25 ;  /* 0x000000191a307221 */ /* 0x000fe20000000000 */
[----:B------:R-:W-:Y:S02]  /*1770*/  CS2R R24, SRZ ;  /* 0x0000000000187805 */ /* 0x000fe4000001ff00 */
[----:B------:R-:W-:-:S06]  /*1780*/  CS2R R26, SRZ ;  /* 0x00000000001a7805 */ /* 0x000fcc000001ff00 */
[----:B------:R-:W3:Y:S01]  /*1790*/  @P0 LDG.E.EL.128 R24, desc[UR6][R32.64] ;  /* 0x0000000620180981 */ /* 0x000ee2000c2e1d00 */
[----:B------:R-:W-:Y:S02]  /*17a0*/  FADD R42, R31, R20 ;  /* 0x000000141f2a7221 */ /* 0x000fe40000000000 */
[----:B------:R-:W0:Y:S01]  /*17b0*/  LDC.64 R30, c[0x0][0x238] ;  /* 0x00008e00ff1e7b82 */ /* 0x000e220000000a00 */
[----:B------:R-:W-:Y:S02]  /*17c0*/  CS2R R16, SRZ ;  /* 0x0000000000107805 */ /* 0x000fe4000001ff00 */
[----:B------:R-:W-:Y:S01]  /*17d0*/  CS2R R18, SRZ ;  /* 0x0000000000127805 */ /* 0x000fe2000001ff00 */
[----:B------:R-:W-:Y:S01]  /*17e0*/  IMAD.MOV.U32 R29, RZ, RZ, RZ ;  /* 0x000000ffff1d7224 */ /* 0x000fe200078e00ff */
[----:B------:R-:W-:-:S04]  /*17f0*/  CS2R R20, SRZ ;  /* 0x0000000000147805 */ /* 0x000fc8000001ff00 */
[----:B------:R0:W5:Y:S04]  /*1800*/  @P6 LDG.E.EL.128 R16, desc[UR6][R44.64] ;  /* 0x000000062c106981 */ /* 0x000168000c2e1d00 */
[----:B------:R1:W2:Y:S01]  /*1810*/  @P5 LDG.E.EL.128 R20, desc[UR6][R46.64] ;  /* 0x000000062e145981 */ /* 0x0002a2000c2e1d00 */
[----:B0-----:R-:W-:Y:S01]  /*1820*/  IMAD.WIDE R44, R28, 0x4, R30 ;  /* 0x000000041c2c7825 */ /* 0x001fe200078e021e */
[----:B------:R-:W-:Y:S02]  /*1830*/  MOV R28, RZ ;  /* 0x000000ff001c7202 */ /* 0x000fe40000000f00 */
[----:B------:R-:W-:-:S06]  /*1840*/  CS2R R30, SRZ ;  /* 0x00000000001e7805 */ /* 0x000fcc000001ff00 */
[----:B------:R0:W2:Y:S04]  /*1850*/  @!P4 LDG.E.EL.128 R28, desc[UR6][R44.64] ;  /* 0x000000062c1cc981 */ /* 0x0000a8000c2e1d00 */
[----:B------:R0:W-:Y:S04]  /*1860*/  STS [R7+0x20], R40 ;  /* 0x0000202807007388 */ /* 0x0001e80000000800 */
[----:B------:R0:W-:Y:S04]  /*1870*/  STS [R7+0x70], R42 ;  /* 0x0000702a07007388 */ /* 0x0001e80000000800 */
[----:B------:R-:W-:Y:S04]  /*1880*/  STS [R7+0x10], R43 ;  /* 0x0000102b07007388 */ /* 0x000fe80000000800 */
[----:B------:R-:W-:Y:S04]  /*1890*/  STS [R7+0xc0], R50 ;  /* 0x0000c03207007388 */ /* 0x000fe80000000800 */
[----:B------:R-:W-:Y:S01]  /*18a0*/  STS [R7+0x110], R48 ;  /* 0x0001103007007388 */ /* 0x000fe20000000800 */
[----:B-1----:R-:W-:Y:S01]  /*18b0*/  SHF.R.U32.HI R46, RZ, 0x2, R6 ;  /* 0x00000002ff2e7819 */ /* 0x002fe20000011606 */
[C---:B---3--:R-:W-:Y:S01]  /*18c0*/  FADD R41, R0.reuse, R24 ;  /* 0x0000001800297221 */ /* 0x048fe20000000000 */
[C---:B------:R-:W-:Y:S01]  /*18d0*/  FADD R24, R0.reuse, R25 ;  /* 0x0000001900187221 */ /* 0x040fe20000000000 */
[C---:B------:R-:W-:Y:S01]  /*18e0*/  FADD R25, R0.reuse, R26 ;  /* 0x0000001a00197221 */ /* 0x040fe20000000000 */
[----:B------:R-:W-:Y:S01]  /*18f0*/  FADD R26, R0, R27 ;  /* 0x0000001b001a7221 */ /* 0x000fe20000000000 */
[----:B0-----:R-:W-:Y:S01]  /*1900*/  FADD R40, R41, R2 ;  /* 0x0000000229287221 */ /* 0x001fe20000000000 */
[----:B------:R-:W-:Y:S01]  /*1910*/  FADD R42, R24, R3 ;  /* 0x00000003182a7221 */ /* 0x000fe20000000000 */
[----:B------:R-:W-:Y:S01]  /*1920*/  FADD R4, R25, R4 ;  /* 0x0000000419047221 */ /* 0x000fe20000000000 */
[----:B------:R-:W-:-:S02]  /*1930*/  FADD R44, R26, R5 ;  /* 0x000000051a2c7221 */ /* 0x000fc40000000000 */
[----:B------:R0:W-:Y:S04]  /*1940*/  STS [R7+0x30], R40 ;  /* 0x0000302807007388 */ /* 0x0001e80000000800 */
[----:B------:R-:W-:Y:S04]  /*1950*/  STS [R7+0x80], R42 ;  /* 0x0000802a07007388 */ /* 0x000fe80000000800 */
[----:B------:R-:W-:Y:S04]  /*1960*/  STS [R7+0xd0], R4 ;  /* 0x0000d00407007388 */ /* 0x000fe80000000800 */
[----:B------:R-:W-:Y:S01]  /*1970*/  STS [R7+0x120], R44 ;  /* 0x0001202c07007388 */ /* 0x000fe20000000800 */
[C---:B------:R-:W-:Y:S01]  /*1980*/  IMAD.SHL.U32 R0, R6.reuse, 0x4, RZ ;  /* 0x0000000406007824 */ /* 0x040fe200078e00ff */
[----:B------:R-:W-:-:S04]  /*1990*/  LOP3.LUT R3, R6, 0xfc, RZ, 0xc0, !PT ;  /* 0x000000fc06037812 */ /* 0x000fc800078ec0ff */
[----:B------:R-:W-:Y:S02]  /*19a0*/  LOP3.LUT R2, R0, 0x3fc, RZ, 0xc0, !PT ;  /* 0x000003fc00027812 */ /* 0x000fe400078ec0ff */
[----:B------:R-:W-:Y:S02]  /*19b0*/  LEA R5, R3, UR4, 0x2 ;  /* 0x0000000403057c11 */ /* 0x000fe4000f8e10ff */
[----:B------:R-:W-:-:S03]  /*19c0*/  LOP3.LUT R3, R2, 0x400, RZ, 0xfc, !PT ;  /* 0x0000040002037812 */ /* 0x000fc600078efcff */
[----:B------:R-:W-:Y:S01]  /*19d0*/  IMAD R24, R2, 0x4, R5 ;  /* 0x0000000402187824 */ /* 0x000fe200078e0205 */
[----:B------:R-:W-:Y:S01]  /*19e0*/  BAR.SYNC.DEFER_BLOCKING 0x0 ;  /* 0x0000000000007b1d */ /* 0x000fe20000010000 */
[----:B------:R-:W-:-:S05]  /*19f0*/  LOP3.LUT R5, R3, 0x7f0, RZ, 0xc0, !PT ;  /* 0x000007f003057812 */ /* 0x000fca00078ec0ff */
[----:B------:R-:W-:-:S04]  /*1a00*/  VIADD R5, R5, UR4 ;  /* 0x0000000405057c36 */ /* 0x000fc80008000000 */
[----:B------:R-:W-:Y:S01]  /*1a10*/  IMAD R5, R2, 0x4, R5 ;  /* 0x0000000402057824 */ /* 0x000fe200078e0205 */
[----:B0-----:R-:W-:Y:S01]  /*1a20*/  SHF.L.U32 R40, R6, 0xa, RZ ;  /* 0x0000000a06287819 */ /* 0x001fe200000006ff */
[----:B------:R-:W0:Y:S04]  /*1a30*/  LDS.128 R24, [R24] ;  /* 0x0000000018187984 */ /* 0x000e280000000c00 */
[----:B------:R-:W1:Y:S01]  /*1a40*/  LDS.128 R4, [R5+0x1000] ;  /* 0x0010000005047984 */ /* 0x000e620000000c00 */
[----:B------:R-:W-:Y:S01]  /*1a50*/  LOP3.LUT R47, R40, 0xc00, RZ, 0xc0, !PT ;  /* 0x00000c00282f7812 */ /* 0x000fe200078ec0ff */
[C---:B--2---:R-:W-:Y:S01]  /*1a60*/  FADD R45, R28.reuse, R8 ;  /* 0x000000081c2d7221 */ /* 0x044fe20000000000 */
[C---:B-----5:R-:W-:Y:S01]  /*1a70*/  FADD R43, R28.reuse, R16 ;  /* 0x000000101c2b7221 */ /* 0x060fe20000000000 */
[C---:B----4-:R-:W-:Y:S01]  /*1a80*/  FADD R41, R28.reuse, R12 ;  /* 0x0000000c1c297221 */ /* 0x050fe20000000000 */
[----:B------:R-:W-:Y:S01]  /*1a90*/  FADD R51, R28, R20 ;  /* 0x000000141c337221 */ /* 0x000fe20000000000 */
[C---:B------:R-:W-:Y:S01]  /*1aa0*/  FADD R8, R29.reuse, R9 ;  /* 0x000000091d087221 */ /* 0x040fe20000000000 */
[C---:B------:R-:W-:Y:S01]  /*1ab0*/  FADD R16, R29.reuse, R13 ;  /* 0x0000000d1d107221 */ /* 0x040fe20000000000 */
[----:B------:R-:W-:Y:S01]  /*1ac0*/  SGXT.U32 R28, R46, 0x6 ;  /* 0x000000062e1c781a */ /* 0x000fe20000000000 */
[----:B------:R-:W-:Y:S01]  /*1ad0*/  FADD R20, R29, R17 ;  /* 0x000000111d147221 */ /* 0x000fe20000000000 */
[----:B------:R-:W-:-:S02]  /*1ae0*/  LOP3.LUT R9, R47, 0x100, RZ, 0xfc, !PT ;  /* 0x000001002f097812 */ /* 0x000fc400078efcff */
[----:B------:R-:W-:Y:S01]  /*1af0*/  LOP3.LUT R13, R47, 0x200, RZ, 0xfc, !PT ;  /* 0x000002002f0d7812 */ /* 0x000fe200078efcff */
[----:B------:R-:W-:Y:S01]  /*1b00*/  FADD R12, R29, R21 ;  /* 0x000000151d0c7221 */ /* 0x000fe20000000000 */
[C---:B------:R-:W-:Y:S02]  /*1b10*/  LOP3.LUT R17, R47.reuse, 0x300, RZ, 0xfc, !PT ;  /* 0x000003002f117812 */ /* 0x040fe400078efcff */
[----:B------:R-:W-:Y:S02]  /*1b20*/  LOP3.LUT R28, R28, R47, RZ, 0xfc, !PT ;  /* 0x0000002f1c1c7212 */ /* 0x000fe400078efcff */
[----:B------:R-:W-:Y:S02]  /*1b30*/  LEA.HI R29, R47, UR4, RZ, 0x1a ;  /* 0x000000042f1d7c11 */ /* 0x000fe4000f8fd0ff */
[----:B------:R-:W-:Y:S02]  /*1b40*/  LEA.HI R9, R9, UR4, RZ, 0x1a ;  /* 0x0000000409097c11 */ /* 0x000fe4000f8fd0ff */
[----:B------:R-:W-:-:S02]  /*1b50*/  LEA.HI R13, R13, UR4, RZ, 0x1a ;  /* 0x000000040d0d7c11 */ /* 0x000fc4000f8fd0ff */
[----:B------:R-:W-:Y:S01]  /*1b60*/  LEA.HI R47, R17, UR4, RZ, 0x1a ;  /* 0x00000004112f7c11 */ /* 0x000fe2000f8fd0ff */
[C---:B------:R-:W-:Y:S02]  /*1b70*/  IMAD R29, R28.reuse, 0x4, R29 ;  /* 0x000000041c1d7824 */ /* 0x040fe400078e021d */
[C---:B------:R-:W-:Y:S02]  /*1b80*/  IMAD R17, R28.reuse, 0x4, R9 ;  /* 0x000000041c117824 */ /* 0x040fe400078e0209 */
[C---:B------:R-:W-:Y:S01]  /*1b90*/  IMAD R21, R28.reuse, 0x4, R13 ;  /* 0x000000041c157824 */ /* 0x040fe200078e020d */
[----:B------:R-:W-:Y:S01]  /*1ba0*/  LEA R28, R28, R47, 0x2 ;  /* 0x0000002f1c1c7211 */ /* 0x000fe200078e10ff */
[C---:B------:R-:W-:Y:S01]  /*1bb0*/  FADD R13, R30.reuse, R10 ;  /* 0x0000000a1e0d7221 */ /* 0x040fe20000000000 */
[C---:B------:R-:W-:Y:S01]  /*1bc0*/  FADD R47, R30.reuse, R14 ;  /* 0x0000000e1e2f7221 */ /* 0x040fe20000000000 */
[C---:B------:R-:W-:Y:S01]  /*1bd0*/  FADD R49, R30.reuse, R18 ;  /* 0x000000121e317221 */ /* 0x040fe20000000000 */
[----:B------:R-:W-:Y:S01]  /*1be0*/  FADD R9, R30, R22 ;  /* 0x000000161e097221 */ /* 0x000fe20000000000 */
[C---:B------:R-:W-:Y:S01]  /*1bf0*/  FADD R30, R31.reuse, R19 ;  /* 0x000000131f1e7221 */ /* 0x040fe20000000000 */
[C---:B------:R-:W-:Y:S01]  /*1c00*/  LOP3.LUT R19, R2.reuse, 0x800, RZ, 0xfc, !PT ;  /* 0x0000080002137812 */ /* 0x040fe200078efcff */
[C---:B------:R-:W-:Y:S01]  /*1c10*/  FADD R18, R31.reuse, R11 ;  /* 0x0000000b1f127221 */ /* 0x040fe20000000000 */
[----:B------:R-:W-:Y:S01]  /*1c20*/  FADD R10, R31, R23 ;  /* 0x000000171f0a7221 */ /* 0x000fe20000000000 */
[----:B------:R-:W-:-:S02]  /*1c30*/  LOP3.LUT R23, R2, 0xc00, RZ, 0xfc, !PT ;  /* 0x00000c0002177812 */ /* 0x000fc400078efcff */
[----:B------:R-:W-:Y:S01]  /*1c40*/  LOP3.LUT R11, R19, 0xbf0, RZ, 0xc0, !PT ;  /* 0x00000bf0130b7812 */ /* 0x000fe200078ec0ff */
[----:B0-----:R-:W-:Y:S01]  /*1c50*/  FADD R26, R26, R9 ;  /* 0x000000091a1a7221 */ /* 0x001fe20000000000 */
[----:B------:R-:W-:-:S03]  /*1c60*/  LOP3.LUT R9, R23, 0xff0, RZ, 0xc0, !PT ;  /* 0x00000ff017097812 */ /* 0x000fc600078ec0ff */
[----:B------:R-:W-:Y:S02]  /*1c70*/  VIADD R11, R11, UR4 ;  /* 0x000000040b0b7c36 */ /* 0x000fe40008000000 */
[----:B------:R-:W-:Y:S02]  /*1c80*/  VIADD R9, R9, UR4 ;  /* 0x0000000409097c36 */ /* 0x000fe40008000000 */
[C---:B------:R-:W-:Y:S02]  /*1c90*/  IMAD R11, R2.reuse, 0x4, R11 ;  /* 0x00000004020b7824 */ /* 0x040fe400078e020b */
[----:B------:R-:W-:Y:S01]  /*1ca0*/  FADD R40, R25, R12 ;  /* 0x0000000c19287221 */ /* 0x000fe20000000000 */
[----:B------:R-:W-:Y:S02]  /*1cb0*/  IMAD R12, R2, 0x4, R9 ;  /* 0x00000004020c7824 */ /* 0x000fe400078e0209 */
[----:B------:R-:W-:Y:S01]  /*1cc0*/  FADD R27, R27, R10 ;  /* 0x0000000a1b1b7221 */ /* 0x000fe20000000000 */
[----:B-1----:R-:W-:-:S02]  /*1cd0*/  FADD R42, R5, R8 ;  /* 0x00000008052a7221 */ /* 0x002fc40000000000 */
[----:B------:R-:W0:Y:S01]  /*1ce0*/  LDS.128 R8, [R11+0x2000] ;  /* 0x002000000b087984 */ /* 0x000e220000000c00 */
[----:B------:R-:W-:Y:S01]  /*1cf0*/  FADD R22, R31, R15 ;  /* 0x0000000f1f167221 */ /* 0x000fe20000000000 */
[----:B------:R-:W-:Y:S02]  /*1d00*/  FADD R6, R6, R13 ;  /* 0x0000000d06067221 */ /* 0x000fe40000000000 */
[----:B------:R-:W1:Y:S01]  /*1d10*/  LDS.128 R12, [R12+0x3000] ;  /* 0x003000000c0c7984 */ /* 0x000e620000000c00 */
[----:B------:R-:W-:Y:S01]  /*1d20*/  FADD R24, R24, R51 ;  /* 0x0000003318187221 */ /* 0x000fe20000000000 */
[----:B------:R-:W-:Y:S01]  /*1d30*/  BAR.SYNC.DEFER_BLOCKING 0x0 ;  /* 0x0000000000007b1d */ /* 0x000fe20000010000 */
[----:B------:R-:W-:Y:S01]  /*1d40*/  FADD R4, R4, R45 ;  /* 0x0000002d04047221 */ /* 0x000fe20000000000 */
[----:B------:R-:W-:-:S04]  /*1d50*/  FADD R7, R7, R18 ;  /* 0x0000001207077221 */ /* 0x000fc80000000000 */
[----:B------:R-:W-:Y:S04]  /*1d60*/  STS [R29], R24 ;  /* 0x000000181d007388 */ /* 0x000fe80000000800 */
[----:B------:R-:W-:Y:S04]  /*1d70*/  STS [R17+0x400], R40 ;  /* 0x0004002811007388 */ /* 0x000fe80000000800 */
[----:B------:R-:W-:Y:S01]  /*1d80*/  STS [R21+0x800], R26 ;  /* 0x0008001a15007388 */ /* 0x000fe20000000800 */
[----:B0-----:R-:W-:Y:S01]  /*1d90*/  FADD R8, R8, R41 ;  /* 0x0000002908087221 */ /* 0x001fe20000000000 */
[----:B------:R-:W-:-:S02]  /*1da0*/  FADD R16, R9, R16 ;  /* 0x0000001009107221 */ /* 0x000fc40000000000 */
[----:B------:R-:W-:Y:S01]  /*1db0*/  STS [R28+0xc00], R27 ;  /* 0x000c001b1c007388 */ /* 0x000fe20000000800 */
[----:B------:R-:W-:Y:S01]  /*1dc0*/  FADD R10, R10, R47 ;  /* 0x0000002f0a0a7221 */ /* 0x000fe20000000000 */
[----:B------:R-:W-:Y:S02]  /*1dd0*/  FADD R5, R11, R22 ;  /* 0x000000160b057221 */ /* 0x000fe40000000000 */
[----:B------:R0:W-:Y:S01]  /*1de0*/  STS [R29+0x100], R4 ;  /* 0x000100041d007388 */ /* 0x0001e20000000800 */
[----:B-1----:R-:W-:-:S03]  /*1df0*/  FADD R18, R12, R43 ;  /* 0x0000002b0c127221 */ /* 0x002fc60000000000 */
[----:B------:R-:W-:Y:S01]  /*1e00*/  STS [R17+0x500], R42 ;  /* 0x0005002a11007388 */ /* 0x000fe20000000800 */
[----:B------:R-:W-:-:S03]  /*1e10*/  FADD R20, R13, R20 ;  /* 0x000000140d147221 */ /* 0x000fc60000000000 */
[----:B------:R-:W-:Y:S01]  /*1e20*/  STS [R21+0x900], R6 ;  /* 0x0009000615007388 */ /* 0x000fe20000000800 */
[----:B------:R-:W-:-:S03]  /*1e30*/  FADD R14, R14, R49 ;  /* 0x000000310e0e7221 */ /* 0x000fc60000000000 */
[----:B------:R-:W-:Y:S01]  /*1e40*/  STS [R28+0xd00], R7 ;  /* 0x000d00071c007388 */ /* 0x000fe20000000800 */
[----:B------:R-:W-:-:S03]  /*1e50*/  FADD R15, R15, R30 ;  /* 0x0000001e0f0f7221 */ /* 0x000fc60000000000 */
[----:B------:R-:W-:Y:S04]  /*1e60*/  STS [R29+0x200], R8 ;  /* 0x000200081d007388 */ /* 0x000fe80000000800 */
[----:B------:R-:W-:Y:S04]  /*1e70*/  STS [R17+0x600], R16 ;  /* 0x0006001011007388 */ /* 0x000fe80000000800 */
[----:B------:R-:W-:Y:S04]  /*1e80*/  STS [R21+0xa00], R10 ;  /* 0x000a000a15007388 */ /* 0x000fe80000000800 */
[----:B------:R1:W-:Y:S04]  /*1e90*/  STS [R28+0xe00], R5 ;  /* 0x000e00051c007388 */ /* 0x0003e80000000800 */
[----:B------:R-:W-:Y:S04]  /*1ea0*/  STS [R29+0x300], R18 ;  /* 0x000300121d007388 */ /* 0x000fe80000000800 */
[----:B------:R-:W-:Y:S04]  /*1eb0*/  STS [R17+0x700], R20 ;  /* 0x0007001411007388 */ /* 0x000fe80000000800 */
[----:B------:R-:W-:Y:S04]  /*1ec0*/  STS [R21+0xb00], R14 ;  /* 0x000b000e15007388 */ /* 0x000fe80000000800 */
[----:B------:R-:W-:Y:S01]  /*1ed0*/  STS [R28+0xf00], R15 ;  /* 0x000f000f1c007388 */ /* 0x000fe20000000800 */
[----:B------:R-:W-:-:S02]  /*1ee0*/  SHF.R.U32.HI R9, RZ, 0x8, R0 ;  /* 0x00000008ff097819 */ /* 0x000fc40000011600 */
[----:B0-----:R-:W-:Y:S02]  /*1ef0*/  SHF.R.U32.HI R4, RZ, 0x6, R3 ;  /* 0x00000006ff047819 */ /* 0x001fe40000011603 */
[----:B------:R-:W-:Y:S02]  /*1f00*/  SHF.R.U32.HI R19, RZ, 0x6, R19 ;  /* 0x00000006ff137819 */ /* 0x000fe40000011613 */
[----:B------:R-:W-:Y:S02]  /*1f10*/  SGXT.U32 R3, R9, 0x2 ;  /* 0x000000020903781a */ /* 0x000fe40000000000 */
[----:B------:R-:W-:Y:S02]  /*1f20*/  LOP3.LUT R4, R4, 0x1c, RZ, 0xc0, !PT ;  /* 0x0000001c04047812 */ /* 0x000fe400078ec0ff */
[----:B------:R-:W-:Y:S02]  /*1f30*/  LOP3.LUT R19, R19, 0x2c, RZ, 0xc0, !PT ;  /* 0x0000002c13137812 */ /* 0x000fe400078ec0ff */
[----:B------:R-:W-:-:S02]  /*1f40*/  LOP3.LUT R0, R3, 0x3fc, R0, 0xf8, !PT ;  /* 0x000003fc03007812 */ /* 0x000fc400078ef800 */
[----:B------:R-:W-:Y:S01]  /*1f50*/  LEA R3, R3, UR4, 0x2 ;  /* 0x0000000403037c11 */ /* 0x000fe2000f8e10ff */
[----:B------:R-:W-:Y:S01]  /*1f60*/  VIADD R19, R19, UR4 ;  /* 0x0000000413137c36 */ /* 0x000fe20008000000 */
[----:B-1----:R-:W-:Y:S02]  /*1f70*/  IADD3 R5, R4, UR4, RZ ;  /* 0x0000000404057c10 */ /* 0x002fe4000fffe0ff */
[----:B------:R-:W-:Y:S01]  /*1f80*/  LEA R0, R0, UR4, 0x2 ;  /* 0x0000000400007c11 */ /* 0x000fe2000f8e10ff */
[----:B------:R-:W-:Y:S01]  /*1f90*/  BAR.SYNC.DEFER_BLOCKING 0x0 ;  /* 0x0000000000007b1d */ /* 0x000fe20000010000 */
[C---:B------:R-:W-:Y:S01]  /*1fa0*/  IMAD R3, R2.reuse, 0x4, R3 ;  /* 0x0000000402037824 */ /* 0x040fe200078e0203 */
[C---:B------:R-:W-:Y:S01]  /*1fb0*/  LEA R19, R2.reuse, R19, 0x2 ;  /* 0x0000001302137211 */ /* 0x040fe200078e10ff */
[----:B------:R-:W-:-:S03]  /*1fc0*/  IMAD R16, R2, 0x4, R5 ;  /* 0x0000000402107824 */ /* 0x000fc600078e0205 */
[----:B------:R-:W-:Y:S04]  /*1fd0*/  LDS R4, [R0] ;  /* 0x0000000000047984 */ /* 0x000fe80000000800 */
[----:B------:R-:W-:Y:S04]  /*1fe0*/  LDS R5, [R3+0x4] ;  /* 0x0000040003057984 */ /* 0x000fe80000000800 */
[----:B------:R-:W-:Y:S04]  /*1ff0*/  LDS R6, [R3+0x8] ;  /* 0x0000080003067984 */ /* 0x000fe80000000800 */
[----:B------:R-:W0:Y:S04]  /*2000*/  LDS R7, [R3+0xc] ;  /* 0x00000c0003077984 */ /* 0x000e280000000800 */
[----:B------:R-:W-:Y:S04]  /*2010*/  LDS R8, [R16+0x1000] ;  /* 0x0010000010087984 */ /* 0x000fe80000000800 */
[----:B------:R-:W-:Y:S04]  /*2020*/  LDS R9, [R16+0x1004] ;  /* 0x0010040010097984 */ /* 0x000fe80000000800 */
[----:B------:R-:W-:Y:S04]  /*2030*/  LDS R10, [R16+0x1008] ;  /* 0x00100800100a7984 */ /* 0x000fe80000000800 */
[----:B------:R-:W1:Y:S04]  /*2040*/  LDS R11, [R16+0x100c] ;  /* 0x00100c00100b7984 */ /* 0x000e680000000800 */
[----:B------:R-:W-:Y:S04]  /*2050*/  LDS R12, [R19+0x2000] ;  /* 0x00200000130c7984 */ /* 0x000fe80000000800 */
[----:B------:R-:W-:Y:S04]  /*2060*/  LDS R13, [R19+0x2004] ;  /* 0x00200400130d7984 */ /* 0x000fe80000000800 */
[----:B------:R-:W-:Y:S04]  /*2070*/  LDS R14, [R19+0x2008] ;  /* 0x00200800130e7984 */ /* 0x000fe80000000800 */
[----:B------:R-:W2:Y:S01]  /*2080*/  LDS R15, [R19+0x200c] ;  /* 0x00200c00130f7984 */ /* 0x000ea20000000800 */
[----:B------:R-:W-:-:S04]  /*2090*/  SHF.R.U32.HI R23, RZ, 0x6, R23 ;  /* 0x00000006ff177819 */ /* 0x000fc80000011617 */
[----:B------:R-:W-:Y:S01]  /*20a0*/  LOP3.LUT R23, R23, 0x3c, RZ, 0xc0, !PT ;  /* 0x0000003c17177812 */ /* 0x000fe200078ec0ff */
[----:B0-----:R0:W-:Y:S04]  /*20b0*/  @P3 STG.E.128 desc[UR6][R38.64], R4 ;  /* 0x0000000426003986 */ /* 0x0011e8000c101d06 */
[----:B------:R-:W-:-:S04]  /*20c0*/  VIADD R23, R23, UR4 ;  /* 0x0000000417177c36 */ /* 0x000fc80008000000 */
[----:B------:R-:W-:Y:S01]  /*20d0*/  IMAD R23, R2, 0x4, R23 ;  /* 0x0000000402177824 */ /* 0x000fe200078e0217 */
[----:B-1----:R0:W-:Y:S04]  /*20e0*/  @P2 STG.E.128 desc[UR6][R36.64], R8 ;  /* 0x0000000824002986 */ /* 0x0021e8000c101d06 */
[----:B--2---:R0:W-:Y:S02]  /*20f0*/  @P1 STG.E.128 desc[UR6][R34.64], R12 ;  /* 0x0000000c22001986 */ /* 0x0041e4000c101d06 */
[----:B0-----:R-:W-:Y:S05]  /*2100*/  @!P0 EXIT ;  /* 0x000000000000894d */ /* 0x001fea0003800000 */
[----:B0-----:R-:W-:Y:S04]  /*2110*/  LDS R4, [R23+0x3000] ;  /* 0x0030000017047984 */ /* 0x001fe80000000800 */
[----:B------:R-:W-:Y:S04]  /*2120*/  LDS R5, [R23+0x3004] ;  /* 0x0030040017057984 */ /* 0x000fe80000000800 */
[----:B------:R-:W-:Y:S04]  /*2130*/  LDS R6, [R23+0x3008] ;  /* 0x0030080017067984 */ /* 0x000fe80000000800 */
[----:B------:R-:W0:Y:S04]  /*2140*/  LDS R7, [R23+0x300c] ;  /* 0x00300c0017077984 */ /* 0x000e280000000800 */
[----:B0-----:R-:W-:Y:S01]  /*2150*/  STG.E.128 desc[UR6][R32.64], R4 ;  /* 0x0000000420007986 */ /* 0x001fe2000c101d06 */
[----:B------:R-:W-:Y:S05]  /*2160*/  EXIT ;  /* 0x000000000000794d */ /* 0x000fea0003800000 */
.L_x_0:
[----:B------:R-:W-:-:S00]  /*2170*/  BRA `(.L_x_0) ;  /* 0xfffffffc00fc7947 */ /* 0x000fc0000383ffff */
[----:B------:R-:W-:-:S00]  /*2180*/  NOP ;  /* 0x0000000000007918 */ /* 0x000fc00000000000 */
[----:B------:R-:W-:-:S00]  /*2190*/  NOP ;  /* 0x0000000000007918 */ /* 0x000fc00000000000 */
[----:B------:R-:W-:-:S00]  /*21a0*/  NOP ;  /* 0x0000000000007918 */ /* 0x000fc00000000000 */
[----:B------:R-:W-:-:S00]  /*21b0*/  NOP ;  /* 0x0000000000007918 */ /* 0x000fc00000000000 */
[----:B------:R-:W-:-:S00]  /*21c0*/  NOP ;  /* 0x0000000000007918 */ /* 0x000fc00000000000 */
[----:B------:R-:W-:-:S00]  /*21d0*/  NOP ;  /* 0x0000000000007918 */ /* 0x000fc00000000000 */
[----:B------:R-:W-:-:S00]  /*21e0*/  NOP ;  /* 0x0000000000007918 */ /* 0x000fc00000000000 */
[----:B------:R-:W-:-:S00]  /*21f0*/  NOP ;  /* 0x0000000000007918 */ /* 0x000fc00000000000 */
.L_x_1:


//--------------------- .nv.shared.triton_poi_fused_add_8 --------------------------
	.section	.nv.shared.triton_poi_fused_add_8,"aw",@nobits
	.sectionflags	@""
	.align	16
	.zero		1024


//--------------------- .nv.constant0.triton_poi_fused_add_8 --------------------------
	.section	.nv.constant0.triton_poi_fused_add_8,"a",@progbits
	.sectionflags	@""
	.align	4
.nv.constant0.triton_poi_fused_add_8:
	.zero		584
